	.headerflags	@"EF_CUDA_TEXMODE_UNIFIED EF_CUDA_64BIT_ADDRESS EF_CUDA_SM89 EF_CUDA_VIRTUAL_SM(EF_CUDA_SM89)"
	.elftype	@"ET_EXEC"


//--------------------- .nv.info                  --------------------------
	.section	.nv.info,"",@"SHT_CUDA_INFO"
	.align	4


	//----- nvinfo : EIATTR_REGCOUNT
	.align		4
        /*0000*/ 	.byte	0x04, 0x2f
        /*0002*/ 	.short	(.L_1 - .L_0)
	.align		4
.L_0:
        /*0004*/ 	.word	index@(matmul_kernel_0d1d2d3d4d5d6d7c8d9c10d11c)
        /*0008*/ 	.word	0x000000ff


	//----- nvinfo : EIATTR_MAX_STACK_SIZE
	.align		4
.L_1:
        /*000c*/ 	.byte	0x04, 0x23
        /*000e*/ 	.short	(.L_3 - .L_2)
	.align		4
.L_2:
        /*0010*/ 	.word	index@(matmul_kernel_0d1d2d3d4d5d6d7c8d9c10d11c)
        /*0014*/ 	.word	0x00000000


	//----- nvinfo : EIATTR_MIN_STACK_SIZE
	.align		4
.L_3:
        /*0018*/ 	.byte	0x04, 0x12
        /*001a*/ 	.short	(.L_5 - .L_4)
	.align		4
.L_4:
        /*001c*/ 	.word	index@(matmul_kernel_0d1d2d3d4d5d6d7c8d9c10d11c)
        /*0020*/ 	.word	0x00000008


	//----- nvinfo : EIATTR_FRAME_SIZE
	.align		4
.L_5:
        /*0024*/ 	.byte	0x04, 0x11
        /*0026*/ 	.short	(.L_7 - .L_6)
	.align		4
.L_6:
        /*0028*/ 	.word	index@(matmul_kernel_0d1d2d3d4d5d6d7c8d9c10d11c)
        /*002c*/ 	.word	0x00000008
.L_7:


//--------------------- .nv.info.matmul_kernel_0d1d2d3d4d5d6d7c8d9c10d11c --------------------------
	.section	.nv.info.matmul_kernel_0d1d2d3d4d5d6d7c8d9c10d11c,"",@"SHT_CUDA_INFO"
	.align	4


	//----- nvinfo : EIATTR_CUDA_API_VERSION
	.align		4
        /*0000*/ 	.byte	0x04, 0x37
        /*0002*/ 	.short	(.L_9 - .L_8)
.L_8:
        /*0004*/ 	.word	0x00000079


	//----- nvinfo : EIATTR_PARAM_CBANK
	.align		4
.L_9:
        /*0008*/ 	.byte	0x04, 0x0a
        /*000a*/ 	.short	(.L_11 - .L_10)
	.align		4
.L_10:
        /*000c*/ 	.word	index@(.nv.constant0.matmul_kernel_0d1d2d3d4d5d6d7c8d9c10d11c)
        /*0010*/ 	.short	0x0160
        /*0012*/ 	.short	0x0030


	//----- nvinfo : EIATTR_CBANK_PARAM_SIZE
	.align		4
.L_11:
        /*0014*/ 	.byte	0x03, 0x19
        /*0016*/ 	.short	0x0030


	//----- nvinfo : EIATTR_KPARAM_INFO
	.align		4
        /*0018*/ 	.byte	0x04, 0x17
        /*001a*/ 	.short	(.L_13 - .L_12)
.L_12:
        /*001c*/ 	.word	0x00000000
        /*0020*/ 	.short	0x0008
        /*0022*/ 	.short	0x002c
        /*0024*/ 	.byte	0x00, 0xf0, 0x11, 0x00


	//----- nvinfo : EIATTR_KPARAM_INFO
	.align		4
.L_13:
        /*0028*/ 	.byte	0x04, 0x17
        /*002a*/ 	.short	(.L_15 - .L_14)
.L_14:
        /*002c*/ 	.word	0x00000000
        /*0030*/ 	.short	0x0007
        /*0032*/ 	.short	0x0028
        /*0034*/ 	.byte	0x00, 0xf0, 0x11, 0x00


	//----- nvinfo : EIATTR_KPARAM_INFO
	.align		4
.L_15:
        /*0038*/ 	.byte	0x04, 0x17
        /*003a*/ 	.short	(.L_17 - .L_16)
.L_16:
        /*003c*/ 	.word	0x00000000
        /*0040*/ 	.short	0x0006
        /*0042*/ 	.short	0x0024
        /*0044*/ 	.byte	0x00, 0xf0, 0x11, 0x00


	//----- nvinfo : EIATTR_KPARAM_INFO
	.align		4
.L_17:
        /*0048*/ 	.byte	0x04, 0x17
        /*004a*/ 	.short	(.L_19 - .L_18)
.L_18:
        /*004c*/ 	.word	0x00000000
        /*0050*/ 	.short	0x0005
        /*0052*/ 	.short	0x0020
        /*0054*/ 	.byte	0x00, 0xf0, 0x11, 0x00


	//----- nvinfo : EIATTR_KPARAM_INFO
	.align		4
.L_19:
        /*0058*/ 	.byte	0x04, 0x17
        /*005a*/ 	.short	(.L_21 - .L_20)
.L_20:
        /*005c*/ 	.word	0x00000000
        /*0060*/ 	.short	0x0004
        /*0062*/ 	.short	0x001c
        /*0064*/ 	.byte	0x00, 0xf0, 0x11, 0x00


	//----- nvinfo : EIATTR_KPARAM_INFO
	.align		4
.L_21:
        /*0068*/ 	.byte	0x04, 0x17
        /*006a*/ 	.short	(.L_23 - .L_22)
.L_22:
        /*006c*/ 	.word	0x00000000
        /*0070*/ 	.short	0x0003
        /*0072*/ 	.short	0x0018
        /*0074*/ 	.byte	0x00, 0xf0, 0x11, 0x00


	//----- nvinfo : EIATTR_KPARAM_INFO
	.align		4
.L_23:
        /*0078*/ 	.byte	0x04, 0x17
        /*007a*/ 	.short	(.L_25 - .L_24)
.L_24:
        /*007c*/ 	.word	0x00000000
        /*0080*/ 	.short	0x0002
        /*0082*/ 	.short	0x0010
        /*0084*/ 	.byte	0x00, 0xf0, 0x21, 0x00


	//----- nvinfo : EIATTR_KPARAM_INFO
	.align		4
.L_25:
        /*0088*/ 	.byte	0x04, 0x17
        /*008a*/ 	.short	(.L_27 - .L_26)
.L_26:
        /*008c*/ 	.word	0x00000000
        /*0090*/ 	.short	0x0001
        /*0092*/ 	.short	0x0008
        /*0094*/ 	.byte	0x00, 0xf0, 0x21, 0x00


	//----- nvinfo : EIATTR_KPARAM_INFO
	.align		4
.L_27:
        /*0098*/ 	.byte	0x04, 0x17
        /*009a*/ 	.short	(.L_29 - .L_28)
.L_28:
        /*009c*/ 	.word	0x00000000
        /*00a0*/ 	.short	0x0000
        /*00a2*/ 	.short	0x0000
        /*00a4*/ 	.byte	0x00, 0xf0, 0x21, 0x00


	//----- nvinfo : EIATTR_MAXREG_COUNT
	.align		4
.L_29:
        /*00a8*/ 	.byte	0x03, 0x1b
        /*00aa*/ 	.short	0x00ff


	//----- nvinfo : EIATTR_EXIT_INSTR_OFFSETS
	.align		4
        /*00ac*/ 	.byte	0x04, 0x1c
        /*00ae*/ 	.short	(.L_31 - .L_30)


	//   ....[0]....
.L_30:
        /*00b0*/ 	.word	0x00004be0


	//   ....[1]....
        /*00b4*/ 	.word	0x00004c10


	//----- nvinfo : EIATTR_MAX_THREADS
	.align		4
.L_31:
        /*00b8*/ 	.byte	0x04, 0x05
        /*00ba*/ 	.short	(.L_33 - .L_32)
.L_32:
        /*00bc*/ 	.word	0x00000100
        /*00c0*/ 	.word	0x00000001
        /*00c4*/ 	.word	0x00000001
.L_33:


//--------------------- .nv.constant0.matmul_kernel_0d1d2d3d4d5d6d7c8d9c10d11c --------------------------
	.section	.nv.constant0.matmul_kernel_0d1d2d3d4d5d6d7c8d9c10d11c,"a",@progbits
	.align	4
.nv.constant0.matmul_kernel_0d1d2d3d4d5d6d7c8d9c10d11c:
	.zero		400


//--------------------- .text.matmul_kernel_0d1d2d3d4d5d6d7c8d9c10d11c --------------------------
	.section	.text.matmul_kernel_0d1d2d3d4d5d6d7c8d9c10d11c,"ax",@progbits
	.sectionflags	@"SHF_BARRIERS=1"
	.sectioninfo	@"SHI_REGISTERS=255"
	.align	128
        .global         matmul_kernel_0d1d2d3d4d5d6d7c8d9c10d11c
        .type           matmul_kernel_0d1d2d3d4d5d6d7c8d9c10d11c,@function
        .size           matmul_kernel_0d1d2d3d4d5d6d7c8d9c10d11c,(.L_x_3 - matmul_kernel_0d1d2d3d4d5d6d7c8d9c10d11c)
        .other          matmul_kernel_0d1d2d3d4d5d6d7c8d9c10d11c,@"STO_CUDA_ENTRY STV_DEFAULT"
matmul_kernel_0d1d2d3d4d5d6d7c8d9c10d11c:
.text.matmul_kernel_0d1d2d3d4d5d6d7c8d9c10d11c:
[----:B------:R-:W-:-:S02]  /*0000*/  MOV R1, c[0x0][0x28] ;  /* 0x00000a0000017a02 */ /* 0x000fc40000000f00 */
[----:B------:R-:W-:Y:S01]  /*0010*/  IMAD.MOV.U32 R0, RZ, RZ, c[0x0][0x17c] ;  /* 0x00005f00ff007624 */ /* 0x000fe200078e00ff */
[----:B------:R-:W1:Y:S01]  /*0020*/  S2R R10, SR_CTAID.X ;  /* 0x00000000000a7919 */ /* 0x000e620000002500 */
[----:B------:R-:W-:Y:S01]  /*0030*/  IABS R17, c[0x0][0x178] ;  /* 0x00005e0000117a13 */ /* 0x000fe20000000000 */
[----:B------:R-:W-:Y:S01]  /*0040*/  UMOV UR13, 0x3f ;  /* 0x0000003f000d7882 */ /* 0x000fe20000000000 */
[----:B------:R-:W-:Y:S01]  /*0050*/  IABS R18, c[0x0][0x17c] ;  /* 0x00005f0000127a13 */ /* 0x000fe20000000000 */
[----:B------:R-:W2:Y:S01]  /*0060*/  S2R R180, SR_TID.X ;  /* 0x0000000000b47919 */ /* 0x000ea20000002100 */
[----:B------:R-:W-:Y:S01]  /*0070*/  IADD3 R0, R0, 0xff, RZ ;  /* 0x000000ff00007810 */ /* 0x000fe20007ffe0ff */
[----:B------:R-:W-:Y:S01]  /*0080*/  I2F.RP R13, R17 ;  /* 0x00000011000d7306 */ /* 0x000fe20000209400 */
[----:B------:R-:W-:Y:S01]  /*0090*/  IADD3 R1, R1, -0x8, RZ ;  /* 0xfffffff801017810 */ /* 0x000fe20007ffe0ff */
[----:B------:R-:W-:Y:S01]  /*00a0*/  ULDC UR22, c[0x0][0x180] ;  /* 0x0000600000167ab9 */ /* 0x000fe20000000800 */
[----:B------:R-:W-:Y:S01]  /*00b0*/  SHF.R.S32.HI R2, RZ, 0x1f, R0 ;  /* 0x0000001fff027819 */ /* 0x000fe20000011400 */
[----:B------:R-:W-:Y:S01]  /*00c0*/  UIADD3 UR13, UR13, UR22, URZ ;  /* 0x000000160d0d7290 */ /* 0x000fe2000fffe03f */
[----:B------:R-:W-:Y:S01]  /*00d0*/  IMAD.MOV.U32 R245, RZ, RZ, c[0x0][0x188] ;  /* 0x00006200fff57624 */ /* 0x000fe200078e00ff */
[----:B------:R-:W-:Y:S01]  /*00e0*/  ULDC.64 UR10, c[0x0][0x118] ;  /* 0x00004600000a7ab9 */ /* 0x000fe20000000a00 */
[----:B------:R-:W-:Y:S01]  /*00f0*/  LEA.HI R0, R2, R0, RZ, 0x8 ;  /* 0x0000000002007211 */ /* 0x000fe200078f40ff */
[----:B------:R-:W-:Y:S01]  /*0100*/  I2F.RP R12, R18 ;  /* 0x00000012000c7306 */ /* 0x000fe20000209400 */
[----:B------:R-:W-:Y:S01]  /*0110*/  UISETP.GT.AND UP0, UPT, UR13, 0x3f, UPT ;  /* 0x0000003f0d00788c */ /* 0x000fe2000bf04270 */
[----:B------:R-:W-:Y:S01]  /*0120*/  CS2R R36, SRZ ;  /* 0x0000000000247805 */ /* 0x000fe2000001ff00 */
[----:B------:R-:W-:Y:S01]  /*0130*/  SHF.R.S32.HI R0, RZ, 0x8, R0 ;  /* 0x00000008ff007819 */ /* 0x000fe20000011400 */
[----:B------:R-:W-:Y:S01]  /*0140*/  ULDC UR12, c[0x0][0x188] ;  /* 0x00006200000c7ab9 */ /* 0x000fe20000000800 */
[----:B------:R-:W-:Y:S01]  /*0150*/  CS2R R38, SRZ ;  /* 0x0000000000267805 */ /* 0x000fe2000001ff00 */
[----:B------:R-:W-:Y:S01]  /*0160*/  USEL UR4, URZ, 0x10, !UP0 ;  /* 0x000000103f047887 */ /* 0x000fe2000c000000 */
[----:B------:R-:W-:Y:S01]  /*0170*/  CS2R R40, SRZ ;  /* 0x0000000000287805 */ /* 0x000fe2000001ff00 */
[----:B------:R-:W-:Y:S01]  /*0180*/  IMAD.SHL.U32 R7, R0, 0x8, RZ ;  /* 0x0000000800077824 */ /* 0x000fe200078e00ff */
[----:B------:R-:W-:Y:S01]  /*0190*/  UISETP.GT.AND UP0, UPT, UR13, 0x7f, UPT ;  /* 0x0000007f0d00788c */ /* 0x000fe2000bf04270 */
[----:B-1----:R-:W-:Y:S01]  /*01a0*/  IABS R9, R10 ;  /* 0x0000000a00097213 */ /* 0x002fe20000000000 */
[----:B------:R-:W-:Y:S01]  /*01b0*/  USHF.L.U32 UR12, UR12, 0x6, URZ ;  /* 0x000000060c0c7899 */ /* 0x000fe2000800063f */
[----:B------:R-:W-:Y:S01]  /*01c0*/  CS2R R42, SRZ ;  /* 0x00000000002a7805 */ /* 0x000fe2000001ff00 */
[-C--:B------:R-:W-:Y:S01]  /*01d0*/  IABS R0, R7.reuse ;  /* 0x0000000700007213 */ /* 0x080fe20000000000 */
[----:B------:R-:W-:Y:S01]  /*01e0*/  USEL UR5, URZ, 0x10, !UP0 ;  /* 0x000000103f057887 */ /* 0x000fe2000c000000 */
[----:B------:R-:W-:Y:S01]  /*01f0*/  IABS R5, R7 ;  /* 0x0000000700057213 */ /* 0x000fe20000000000 */
[----:B------:R-:W-:Y:S01]  /*0200*/  UISETP.GE.AND UP0, UPT, UR13, 0x40, UPT ;  /* 0x000000400d00788c */ /* 0x000fe2000bf06270 */
[----:B--2---:R-:W-:Y:S01]  /*0210*/  SHF.R.U32.HI R250, RZ, 0x5, R180 ;  /* 0x00000005fffa7819 */ /* 0x004fe200000116b4 */
[----:B------:R-:W-:Y:S01]  /*0220*/  IMAD.MOV.U32 R4, RZ, RZ, R0 ;  /* 0x000000ffff047224 */ /* 0x000fe200078e0000 */
[----:B------:R-:W-:Y:S01]  /*0230*/  SHF.R.U32.HI R164, RZ, 0x6, R180 ;  /* 0x00000006ffa47819 */ /* 0x000fe200000116b4 */
[----:B------:R-:W-:Y:S01]  /*0240*/  CS2R R44, SRZ ;  /* 0x00000000002c7805 */ /* 0x000fe2000001ff00 */
[----:B------:R-:W-:Y:S01]  /*0250*/  SGXT.U32 R250, R250, 0x6 ;  /* 0x00000006fafa781a */ /* 0x000fe20000000000 */
[----:B------:R-:W1:Y:S01]  /*0260*/  I2F.RP R2, R4 ;  /* 0x0000000400027306 */ /* 0x000e620000209400 */
[----:B------:R-:W-:Y:S01]  /*0270*/  SGXT.U32 R164, R164, 0x2 ;  /* 0x00000002a4a4781a */ /* 0x000fe20000000000 */
[----:B------:R-:W-:Y:S01]  /*0280*/  CS2R R46, SRZ ;  /* 0x00000000002e7805 */ /* 0x000fe2000001ff00 */
[C---:B------:R-:W-:Y:S01]  /*0290*/  IADD3 R34, R250.reuse, 0x8, RZ ;  /* 0x00000008fa227810 */ /* 0x040fe20007ffe0ff */
[C---:B------:R-:W-:Y:S01]  /*02a0*/  IMAD.SHL.U32 R247, R250.reuse, 0x200, RZ ;  /* 0x00000200faf77824 */ /* 0x040fe200078e00ff */
[C---:B------:R-:W-:Y:S01]  /*02b0*/  IADD3 R29, R250.reuse, 0x10, RZ ;  /* 0x00000010fa1d7810 */ /* 0x040fe20007ffe0ff */
[----:B------:R-:W-:Y:S01]  /*02c0*/  CS2R R48, SRZ ;  /* 0x0000000000307805 */ /* 0x000fe2000001ff00 */
        /* <DEDUP_REMOVED lines=8> */
[----:B------:R-:W-:Y:S01]  /*0350*/  IADD3 R30, R250, 0x38, RZ ;  /* 0x00000038fa1e7810 */ /* 0x000fe20007ffe0ff */
[----:B-1----:R-:W1:Y:S01]  /*0360*/  MUFU.RCP R2, R2 ;  /* 0x0000000200027308 */ /* 0x002e620000001000 */
[----:B------:R-:W-:Y:S01]  /*0370*/  LOP3.LUT R178, R180, 0xf, RZ, 0xc0, !PT ;  /* 0x0000000fb4b27812 */ /* 0x000fe200078ec0ff */
[----:B------:R-:W-:Y:S01]  /*0380*/  CS2R R58, SRZ ;  /* 0x00000000003a7805 */ /* 0x000fe2000001ff00 */
[----:B------:R-:W-:Y:S01]  /*0390*/  CS2R R60, SRZ ;  /* 0x00000000003c7805 */ /* 0x000fe2000001ff00 */
[----:B------:R-:W-:Y:S01]  /*03a0*/  CS2R R62, SRZ ;  /* 0x00000000003e7805 */ /* 0x000fe2000001ff00 */
[----:B------:R-:W-:Y:S01]  /*03b0*/  CS2R R64, SRZ ;  /* 0x0000000000407805 */ /* 0x000fe2000001ff00 */
[C---:B------:R-:W-:Y:S01]  /*03c0*/  IMAD.SHL.U32 R103, R178.reuse, 0x100, RZ ;  /* 0x00000100b2677824 */ /* 0x040fe200078e00ff */
[----:B------:R-:W-:Y:S01]  /*03d0*/  CS2R R66, SRZ ;  /* 0x0000000000427805 */ /* 0x000fe2000001ff00 */
[----:B------:R-:W-:Y:S01]  /*03e0*/  IMAD.SHL.U32 R252, R178, 0x200, RZ ;  /* 0x00000200b2fc7824 */ /* 0x000fe200078e00ff */
[----:B------:R-:W-:Y:S01]  /*03f0*/  CS2R R68, SRZ ;  /* 0x0000000000447805 */ /* 0x000fe2000001ff00 */
[----:B------:R-:W-:Y:S01]  /*0400*/  CS2R R70, SRZ ;  /* 0x0000000000467805 */ /* 0x000fe2000001ff00 */
[----:B------:R-:W-:Y:S01]  /*0410*/  CS2R R72, SRZ ;  /* 0x0000000000487805 */ /* 0x000fe2000001ff00 */
[----:B------:R-:W-:Y:S01]  /*0420*/  CS2R R74, SRZ ;  /* 0x00000000004a7805 */ /* 0x000fe2000001ff00 */
[----:B------:R-:W-:Y:S01]  /*0430*/  CS2R R76, SRZ ;  /* 0x00000000004c7805 */ /* 0x000fe2000001ff00 */
[----:B------:R-:W-:Y:S01]  /*0440*/  CS2R R78, SRZ ;  /* 0x00000000004e7805 */ /* 0x000fe2000001ff00 */
[----:B------:R-:W-:Y:S01]  /*0450*/  CS2R R80, SRZ ;  /* 0x0000000000507805 */ /* 0x000fe2000001ff00 */
[----:B-1----:R-:W-:Y:S01]  /*0460*/  IADD3 R2, R2, 0xffffffe, RZ ;  /* 0x0ffffffe02027810 */ /* 0x002fe20007ffe0ff */
[----:B------:R-:W-:Y:S01]  /*0470*/  CS2R R82, SRZ ;  /* 0x0000000000527805 */ /* 0x000fe2000001ff00 */
[----:B------:R-:W-:Y:S01]  /*0480*/  CS2R R84, SRZ ;  /* 0x0000000000547805 */ /* 0x000fe2000001ff00 */
[----:B------:R-:W-:Y:S01]  /*0490*/  CS2R R86, SRZ ;  /* 0x0000000000567805 */ /* 0x000fe2000001ff00 */
[----:B------:R-:W1:Y:S01]  /*04a0*/  F2I.FTZ.U32.TRUNC.NTZ R3, R2 ;  /* 0x0000000200037305 */ /* 0x000e62000021f000 */
[----:B------:R-:W-:Y:S01]  /*04b0*/  CS2R R88, SRZ ;  /* 0x0000000000587805 */ /* 0x000fe2000001ff00 */
        /* <DEDUP_REMOVED lines=14> */
[--C-:B-1----:R-:W-:Y:S01]  /*05a0*/  IMAD.MOV R0, RZ, RZ, -R3.reuse ;  /* 0x000000ffff007224 */ /* 0x102fe200078e0a03 */
[----:B------:R-:W-:Y:S01]  /*05b0*/  CS2R R122, SRZ ;  /* 0x00000000007a7805 */ /* 0x000fe2000001ff00 */
[----:B------:R-:W-:Y:S01]  /*05c0*/  IMAD.MOV.U32 R2, RZ, RZ, RZ ;  /* 0x000000ffff027224 */ /* 0x000fe200078e00ff */
[----:B------:R-:W-:Y:S01]  /*05d0*/  CS2R R124, SRZ ;  /* 0x00000000007c7805 */ /* 0x000fe2000001ff00 */
[----:B------:R-:W-:Y:S01]  /*05e0*/  IMAD R0, R0, R4, RZ ;  /* 0x0000000400007224 */ /* 0x000fe200078e02ff */
[----:B------:R-:W-:Y:S01]  /*05f0*/  CS2R R126, SRZ ;  /* 0x00000000007e7805 */ /* 0x000fe2000001ff00 */
[----:B------:R-:W-:Y:S01]  /*0600*/  CS2R R128, SRZ ;  /* 0x0000000000807805 */ /* 0x000fe2000001ff00 */
[----:B------:R-:W-:Y:S01]  /*0610*/  CS2R R130, SRZ ;  /* 0x0000000000827805 */ /* 0x000fe2000001ff00 */
[----:B------:R-:W-:Y:S01]  /*0620*/  IMAD.HI.U32 R3, R3, R0, R2 ;  /* 0x0000000003037227 */ /* 0x000fe200078e0002 */
[----:B------:R-:W-:-:S03]  /*0630*/  SHF.R.U32.HI R179, RZ, 0x5, R180 ;  /* 0x00000005ffb37819 */ /* 0x000fc600000116b4 */
[----:B------:R-:W-:-:S04]  /*0640*/  IMAD.MOV R0, RZ, RZ, -R5 ;  /* 0x000000ffff007224 */ /* 0x000fc800078e0a05 */
[----:B------:R-:W-:Y:S02]  /*0650*/  IMAD.MOV.U32 R2, RZ, RZ, R0 ;  /* 0x000000ffff027224 */ /* 0x000fe400078e0000 */
[----:B------:R-:W-:-:S04]  /*0660*/  IMAD.HI.U32 R0, R3, R9, RZ ;  /* 0x0000000903007227 */ /* 0x000fc800078e00ff */
[----:B------:R-:W-:-:S05]  /*0670*/  IMAD R2, R0, R2, R9 ;  /* 0x0000000200027224 */ /* 0x000fca00078e0209 */
[----:B------:R-:W-:-:S13]  /*0680*/  ISETP.GT.U32.AND P1, PT, R4, R2, PT ;  /* 0x000000020400720c */ /* 0x000fda0003f24070 */
[----:B------:R-:W-:Y:S01]  /*0690*/  @!P1 IMAD.IADD R2, R2, 0x1, -R4 ;  /* 0x0000000102029824 */ /* 0x000fe200078e0a04 */
[----:B------:R-:W-:Y:S02]  /*06a0*/  @!P1 IADD3 R0, R0, 0x1, RZ ;  /* 0x0000000100009810 */ /* 0x000fe40007ffe0ff */
[----:B------:R-:W-:Y:S02]  /*06b0*/  ISETP.NE.AND P1, PT, R7, RZ, PT ;  /* 0x000000ff0700720c */ /* 0x000fe40003f25270 */
[----:B------:R-:W-:Y:S02]  /*06c0*/  ISETP.GE.U32.AND P2, PT, R2, R4, PT ;  /* 0x000000040200720c */ /* 0x000fe40003f46070 */
[----:B------:R-:W-:-:S04]  /*06d0*/  LOP3.LUT R2, R10, R7, RZ, 0x3c, !PT ;  /* 0x000000070a027212 */ /* 0x000fc800078e3cff */
[----:B------:R-:W-:Y:S01]  /*06e0*/  ISETP.GE.AND P0, PT, R2, RZ, PT ;  /* 0x000000ff0200720c */ /* 0x000fe20003f06270 */
[----:B------:R-:W-:-:S06]  /*06f0*/  IMAD.MOV.U32 R2, RZ, RZ, c[0x0][0x178] ;  /* 0x00005e00ff027624 */ /* 0x000fcc00078e00ff */
[----:B------:R-:W-:-:S05]  /*0700*/  @P2 IADD3 R0, R0, 0x1, RZ ;  /* 0x0000000100002810 */ /* 0x000fca0007ffe0ff */
[----:B------:R-:W-:Y:S01]  /*0710*/  IMAD.MOV.U32 R5, RZ, RZ, R0 ;  /* 0x000000ffff057224 */ /* 0x000fe200078e0000 */
[----:B------:R-:W-:-:S03]  /*0720*/  IADD3 R0, R2, 0x7f, RZ ;  /* 0x0000007f02007810 */ /* 0x000fc60007ffe0ff */
[----:B------:R-:W-:Y:S01]  /*0730*/  @!P0 IMAD.MOV R5, RZ, RZ, -R5 ;  /* 0x000000ffff058224 */ /* 0x000fe200078e0a05 */
[----:B------:R-:W-:Y:S02]  /*0740*/  @!P1 LOP3.LUT R5, RZ, R7, RZ, 0x33, !PT ;  /* 0x00000007ff059212 */ /* 0x000fe400078e33ff */
[----:B------:R-:W-:Y:S02]  /*0750*/  SHF.R.S32.HI R2, RZ, 0x1f, R0 ;  /* 0x0000001fff027819 */ /* 0x000fe40000011400 */
[----:B------:R-:W-:Y:S01]  /*0760*/  ISETP.GE.AND P1, PT, R10, RZ, PT ;  /* 0x000000ff0a00720c */ /* 0x000fe20003f26270 */
[----:B------:R-:W-:Y:S01]  /*0770*/  IMAD.SHL.U32 R11, R5, 0x8, RZ ;  /* 0x00000008050b7824 */ /* 0x000fe200078e00ff */
[----:B------:R-:W-:-:S04]  /*0780*/  LEA.HI R0, R2, R0, RZ, 0x7 ;  /* 0x0000000002007211 */ /* 0x000fc800078f38ff */
[----:B------:R-:W-:-:S04]  /*0790*/  LEA.HI.SX32 R0, R0, -R11, 0x19 ;  /* 0x8000000b00007211 */ /* 0x000fc800078fcaff */
[----:B------:R-:W-:-:S04]  /*07a0*/  IMNMX R8, R0, 0x8, PT ;  /* 0x0000000800087817 */ /* 0x000fc80003800200 */
[----:B------:R-:W-:-:S05]  /*07b0*/  IABS R0, R8 ;  /* 0x0000000800007213 */ /* 0x000fca0000000000 */
[----:B------:R-:W-:-:S04]  /*07c0*/  IMAD.MOV.U32 R4, RZ, RZ, R0 ;  /* 0x000000ffff047224 */ /* 0x000fc800078e0000 */
[----:B------:R-:W1:Y:S08]  /*07d0*/  I2F.RP R2, R4 ;  /* 0x0000000400027306 */ /* 0x000e700000209400 */
[----:B-1----:R-:W1:Y:S02]  /*07e0*/  MUFU.RCP R2, R2 ;  /* 0x0000000200027308 */ /* 0x002e640000001000 */
[----:B-1----:R-:W-:-:S06]  /*07f0*/  IADD3 R2, R2, 0xffffffe, RZ ;  /* 0x0ffffffe02027810 */ /* 0x002fcc0007ffe0ff */
[----:B------:R-:W1:Y:S02]  /*0800*/  F2I.FTZ.U32.TRUNC.NTZ R3, R2 ;  /* 0x0000000200037305 */ /* 0x000e64000021f000 */
[----:B-1----:R-:W-:Y:S02]  /*0810*/  IMAD.MOV R0, RZ, RZ, -R3 ;  /* 0x000000ffff007224 */ /* 0x002fe400078e0a03 */
[----:B------:R-:W-:Y:S02]  /*0820*/  IMAD.MOV.U32 R2, RZ, RZ, RZ ;  /* 0x000000ffff027224 */ /* 0x000fe400078e00ff */
[----:B------:R-:W-:Y:S01]  /*0830*/  IMAD R6, R0, R4, RZ ;  /* 0x0000000400067224 */ /* 0x000fe200078e02ff */
[----:B------:R-:W-:-:S03]  /*0840*/  IABS R0, R8 ;  /* 0x0000000800007213 */ /* 0x000fc60000000000 */
[----:B------:R-:W-:-:S04]  /*0850*/  IMAD.HI.U32 R6, R3, R6, R2 ;  /* 0x0000000603067227 */ /* 0x000fc800078e0002 */
[----:B------:R-:W-:-:S04]  /*0860*/  IMAD.MOV R0, RZ, RZ, -R0 ;  /* 0x000000ffff007224 */ /* 0x000fc800078e0a00 */
[----:B------:R-:W-:Y:S02]  /*0870*/  IMAD.MOV.U32 R3, RZ, RZ, R0 ;  /* 0x000000ffff037224 */ /* 0x000fe400078e0000 */
[----:B------:R-:W-:-:S04]  /*0880*/  IMAD.HI.U32 R0, R6, R9, RZ ;  /* 0x0000000906007227 */ /* 0x000fc800078e00ff */
[----:B------:R-:W-:Y:S02]  /*0890*/  IMAD R2, R0, R3, R9 ;  /* 0x0000000300027224 */ /* 0x000fe400078e0209 */
[----:B------:R-:W-:Y:S02]  /*08a0*/  IMAD.MOV R0, RZ, RZ, -R5 ;  /* 0x000000ffff007224 */ /* 0x000fe400078e0a05 */
[----:B------:R-:W1:Y:S01]  /*08b0*/  MUFU.RCP R5, R13 ;  /* 0x0000000d00057308 */ /* 0x000e620000001000 */
[----:B------:R-:W-:Y:S01]  /*08c0*/  ISETP.GT.U32.AND P0, PT, R4, R2, PT ;  /* 0x000000020400720c */ /* 0x000fe20003f04070 */
[----:B------:R-:W-:Y:S01]  /*08d0*/  IMAD R9, R7, R0, R10 ;  /* 0x0000000007097224 */ /* 0x000fe200078e020a */
[----:B------:R-:W-:-:S04]  /*08e0*/  LOP3.LUT R10, RZ, R8, RZ, 0x33, !PT ;  /* 0x00000008ff0a7212 */ /* 0x000fc800078e33ff */
[----:B------:R-:W-:Y:S01]  /*08f0*/  IABS R0, R9 ;  /* 0x0000000900007213 */ /* 0x000fe20000000000 */
[----:B------:R-:W2:Y:S04]  /*0900*/  MUFU.RCP R7, R12 ;  /* 0x0000000c00077308 */ /* 0x000ea80000001000 */
[----:B------:R-:W-:-:S04]  /*0910*/  IMAD.HI.U32 R6, R6, R0, RZ ;  /* 0x0000000006067227 */ /* 0x000fc800078e00ff */
[----:B------:R-:W-:Y:S01]  /*0920*/  @!P0 IMAD.IADD R2, R2, 0x1, -R4 ;  /* 0x0000000102028824 */ /* 0x000fe200078e0a04 */
[----:B-1----:R-:W-:Y:S01]  /*0930*/  IADD3 R5, R5, 0xffffffe, RZ ;  /* 0x0ffffffe05057810 */ /* 0x002fe20007ffe0ff */
[----:B------:R-:W-:-:S03]  /*0940*/  IMAD R0, R6, R3, R0 ;  /* 0x0000000306007224 */ /* 0x000fc600078e0200 */
[C---:B------:R-:W-:Y:S02]  /*0950*/  ISETP.GT.U32.AND P2, PT, R4.reuse, R2, PT ;  /* 0x000000020400720c */ /* 0x040fe40003f44070 */
[----:B------:R-:W1:Y:S01]  /*0960*/  F2I.FTZ.U32.TRUNC.NTZ R5, R5 ;  /* 0x0000000500057305 */ /* 0x000e62000021f000 */
[----:B------:R-:W-:Y:S02]  /*0970*/  ISETP.GT.U32.AND P0, PT, R4, R0, PT ;  /* 0x000000000400720c */ /* 0x000fe40003f04070 */
[----:B--2---:R-:W-:Y:S02]  /*0980*/  IADD3 R3, R7, 0xffffffe, RZ ;  /* 0x0ffffffe07037810 */ /* 0x004fe40007ffe0ff */
[----:B------:R-:W-:-:S04]  /*0990*/  SHF.R.U32.HI R12, RZ, 0x3, R180 ;  /* 0x00000003ff0c7819 */ /* 0x000fc800000116b4 */
[----:B------:R-:W2:Y:S02]  /*09a0*/  F2I.FTZ.U32.TRUNC.NTZ R3, R3 ;  /* 0x0000000300037305 */ /* 0x000ea4000021f000 */
[--C-:B------:R-:W-:Y:S01]  /*09b0*/  @!P2 IMAD.IADD R2, R2, 0x1, -R4.reuse ;  /* 0x000000010202a824 */ /* 0x100fe200078e0a04 */
[----:B------:R-:W-:Y:S02]  /*09c0*/  ISETP.NE.AND P2, PT, R8, RZ, PT ;  /* 0x000000ff0800720c */ /* 0x000fe40003f45270 */
[----:B------:R-:W-:Y:S01]  /*09d0*/  @!P0 IMAD.IADD R0, R0, 0x1, -R4 ;  /* 0x0000000100008824 */ /* 0x000fe200078e0a04 */
[----:B------:R-:W-:Y:S01]  /*09e0*/  @!P0 IADD3 R6, R6, 0x1, RZ ;  /* 0x0000000106068810 */ /* 0x000fe20007ffe0ff */
[----:B------:R-:W-:Y:S02]  /*09f0*/  @!P1 IMAD.MOV R2, RZ, RZ, -R2 ;  /* 0x000000ffff029224 */ /* 0x000fe400078e0a02 */
[----:B-1----:R-:W-:Y:S01]  /*0a00*/  IMAD.MOV R7, RZ, RZ, -R5 ;  /* 0x000000ffff077224 */ /* 0x002fe200078e0a05 */
[----:B------:R-:W-:-:S02]  /*0a10*/  ISETP.GE.U32.AND P1, PT, R0, R4, PT ;  /* 0x000000040000720c */ /* 0x000fc40003f26070 */
[----:B------:R-:W-:Y:S01]  /*0a20*/  SEL R2, R10, R2, !P2 ;  /* 0x000000020a027207 */ /* 0x000fe20005000000 */
[----:B------:R-:W-:Y:S02]  /*0a30*/  IMAD.MOV.U32 R4, RZ, RZ, R7 ;  /* 0x000000ffff047224 */ /* 0x000fe400078e0007 */
[----:B--2---:R-:W-:Y:S02]  /*0a40*/  IMAD.MOV R0, RZ, RZ, -R3 ;  /* 0x000000ffff007224 */ /* 0x004fe400078e0a03 */
[----:B------:R-:W-:Y:S01]  /*0a50*/  IMAD.IADD R7, R11, 0x1, R2 ;  /* 0x000000010b077824 */ /* 0x000fe200078e0202 */
[----:B------:R-:W-:Y:S01]  /*0a60*/  SHF.R.U32.HI R11, RZ, 0x3, R180 ;  /* 0x00000003ff0b7819 */ /* 0x000fe200000116b4 */
[----:B------:R-:W-:Y:S02]  /*0a70*/  IMAD R2, R4, R17, RZ ;  /* 0x0000001104027224 */ /* 0x000fe400078e02ff */
[----:B------:R-:W-:Y:S01]  /*0a80*/  IMAD.MOV.U32 R4, RZ, RZ, RZ ;  /* 0x000000ffff047224 */ /* 0x000fe200078e00ff */
[----:B------:R-:W-:Y:S01]  /*0a90*/  SGXT.U32 R177, R11, 0x2 ;  /* 0x000000020bb1781a */ /* 0x000fe20000000000 */
[----:B------:R-:W-:Y:S01]  /*0aa0*/  IMAD.SHL.U32 R14, R7, 0x80, RZ ;  /* 0x00000080070e7824 */ /* 0x000fe200078e00ff */
[----:B------:R-:W-:Y:S01]  /*0ab0*/  @P1 IADD3 R6, R6, 0x1, RZ ;  /* 0x0000000106061810 */ /* 0x000fe20007ffe0ff */
[----:B------:R-:W-:Y:S01]  /*0ac0*/  IMAD.HI.U32 R5, R5, R2, R4 ;  /* 0x0000000205057227 */ /* 0x000fe200078e0004 */
[----:B------:R-:W-:-:S02]  /*0ad0*/  LOP3.LUT R12, R177, 0x7c, R12, 0xf8, !PT ;  /* 0x0000007cb10c7812 */ /* 0x000fc400078ef80c */
[----:B------:R-:W-:Y:S01]  /*0ae0*/  LOP3.LUT R4, R9, R8, RZ, 0x3c, !PT ;  /* 0x0000000809047212 */ /* 0x000fe200078e3cff */
[----:B------:R-:W-:Y:S01]  /*0af0*/  IMAD R0, R0, R18, RZ ;  /* 0x0000001200007224 */ /* 0x000fe200078e02ff */
[----:B------:R-:W-:Y:S01]  /*0b00*/  LOP3.LUT R11, R14, R12, RZ, 0xfc, !PT ;  /* 0x0000000c0e0b7212 */ /* 0x000fe200078efcff */
[----:B------:R-:W-:Y:S01]  /*0b10*/  IMAD.MOV.U32 R2, RZ, RZ, RZ ;  /* 0x000000ffff027224 */ /* 0x000fe200078e00ff */
[----:B------:R1:W-:Y:S01]  /*0b20*/  STL [R1], R14 ;  /* 0x0000000e01007387 */ /* 0x0003e20000100800 */
[----:B------:R-:W-:Y:S02]  /*0b30*/  ISETP.GE.AND P0, PT, R4, RZ, PT ;  /* 0x000000ff0400720c */ /* 0x000fe40003f06270 */
[----:B------:R-:W-:Y:S01]  /*0b40*/  IMAD.HI.U32 R16, R3, R0, R2 ;  /* 0x0000000003107227 */ /* 0x000fe200078e0002 */
[----:B------:R-:W-:Y:S02]  /*0b50*/  IADD3 R15, R11, 0x20, RZ ;  /* 0x000000200b0f7810 */ /* 0x000fe40007ffe0ff */
[----:B------:R-:W-:-:S02]  /*0b60*/  IABS R3, R11 ;  /* 0x0000000b00037213 */ /* 0x000fc40000000000 */
[C---:B------:R-:W-:Y:S02]  /*0b70*/  IADD3 R13, R11.reuse, 0x60, RZ ;  /* 0x000000600b0d7810 */ /* 0x040fe40007ffe0ff */
[----:B------:R-:W-:Y:S01]  /*0b80*/  IABS R2, R15 ;  /* 0x0000000f00027213 */ /* 0x000fe20000000000 */
[----:B------:R-:W-:Y:S01]  /*0b90*/  IMAD.MOV.U32 R8, RZ, RZ, R3 ;  /* 0x000000ffff087224 */ /* 0x000fe200078e0003 */
[----:B------:R-:W-:Y:S02]  /*0ba0*/  IABS R3, R13 ;  /* 0x0000000d00037213 */ /* 0x000fe40000000000 */
[----:B------:R-:W-:Y:S01]  /*0bb0*/  ISETP.GE.AND P6, PT, R11, RZ, PT ;  /* 0x000000ff0b00720c */ /* 0x000fe20003fc6270 */
[----:B------:R-:W-:Y:S01]  /*0bc0*/  IMAD.MOV.U32 R9, RZ, RZ, R2 ;  /* 0x000000ffff097224 */ /* 0x000fe200078e0002 */
[----:B------:R-:W-:Y:S01]  /*0bd0*/  LOP3.LUT R176, R12, R180, RZ, 0x3c, !PT ;  /* 0x000000b40cb07212 */ /* 0x000fe200078e3cff */
[----:B------:R-:W-:-:S04]  /*0be0*/  IMAD.HI.U32 R4, R5, R8, RZ ;  /* 0x0000000805047227 */ /* 0x000fc800078e00ff */
[----:B------:R-:W-:Y:S01]  /*0bf0*/  IMAD.MOV R4, RZ, RZ, -R4 ;  /* 0x000000ffff047224 */ /* 0x000fe200078e0a04 */
[----:B-1----:R-:W-:-:S03]  /*0c00*/  IADD3 R14, R11, 0x40, RZ ;  /* 0x000000400b0e7810 */ /* 0x002fc60007ffe0ff */
[----:B------:R-:W-:Y:S01]  /*0c10*/  IMAD R4, R17, R4, R8 ;  /* 0x0000000411047224 */ /* 0x000fe200078e0208 */
[----:B------:R-:W-:-:S05]  /*0c20*/  IABS R0, R14 ;  /* 0x0000000e00007213 */ /* 0x000fca0000000000 */
[----:B------:R-:W-:Y:S02]  /*0c30*/  IMAD.MOV.U32 R7, RZ, RZ, R0 ;  /* 0x000000ffff077224 */ /* 0x000fe400078e0000 */
[----:B------:R-:W-:Y:S02]  /*0c40*/  IMAD.MOV.U32 R0, RZ, RZ, R6 ;  /* 0x000000ffff007224 */ /* 0x000fe400078e0006 */
[----:B------:R-:W-:Y:S02]  /*0c50*/  IMAD.MOV.U32 R6, RZ, RZ, R3 ;  /* 0x000000ffff067224 */ /* 0x000fe400078e0003 */
[----:B------:R-:W-:-:S04]  /*0c60*/  IMAD.HI.U32 R3, R5, R9, RZ ;  /* 0x0000000905037227 */ /* 0x000fc800078e00ff */
[----:B------:R-:W-:Y:S02]  /*0c70*/  @!P0 IMAD.MOV R0, RZ, RZ, -R0 ;  /* 0x000000ffff008224 */ /* 0x000fe400078e0a00 */
[----:B------:R-:W-:-:S03]  /*0c80*/  IMAD.HI.U32 R2, R5, R7, RZ ;  /* 0x0000000705027227 */ /* 0x000fc600078e00ff */
[----:B------:R-:W-:Y:S01]  /*0c90*/  SEL R10, R10, R0, !P2 ;  /* 0x000000000a0a7207 */ /* 0x000fe20005000000 */
[----:B------:R-:W-:Y:S01]  /*0ca0*/  IMAD.HI.U32 R5, R5, R6, RZ ;  /* 0x0000000605057227 */ /* 0x000fe200078e00ff */
[----:B------:R-:W-:-:S03]  /*0cb0*/  ISETP.GT.U32.AND P2, PT, R17, R4, PT ;  /* 0x000000041100720c */ /* 0x000fc60003f44070 */
[----:B------:R-:W-:Y:S02]  /*0cc0*/  IMAD.MOV R3, RZ, RZ, -R3 ;  /* 0x000000ffff037224 */ /* 0x000fe400078e0a03 */
[----:B------:R-:W-:Y:S01]  /*0cd0*/  IMAD.MOV R0, RZ, RZ, -R5 ;  /* 0x000000ffff007224 */ /* 0x000fe200078e0a05 */
[C---:B------:R-:W-:Y:S01]  /*0ce0*/  LOP3.LUT R5, R180.reuse, 0x1f, RZ, 0xc0, !PT ;  /* 0x0000001fb4057812 */ /* 0x040fe200078ec0ff */
[----:B------:R-:W-:Y:S02]  /*0cf0*/  IMAD R3, R17, R3, R9 ;  /* 0x0000000311037224 */ /* 0x000fe400078e0209 */
[----:B------:R-:W-:Y:S02]  /*0d00*/  IMAD.MOV R2, RZ, RZ, -R2 ;  /* 0x000000ffff027224 */ /* 0x000fe400078e0a02 */
[----:B------:R-:W-:Y:S01]  /*0d10*/  IMAD.SHL.U32 R19, R5, 0x8, RZ ;  /* 0x0000000805137824 */ /* 0x000fe200078e00ff */
[C---:B------:R-:W-:Y:S01]  /*0d20*/  ISETP.GT.U32.AND P4, PT, R17.reuse, R3, PT ;  /* 0x000000031100720c */ /* 0x040fe20003f84070 */
[----:B------:R-:W-:Y:S01]  /*0d30*/  IMAD R2, R17, R2, R7 ;  /* 0x0000000211027224 */ /* 0x000fe200078e0207 */
[----:B------:R-:W-:Y:S01]  /*0d40*/  LOP3.LUT R7, R180, 0x7, RZ, 0xc0, !PT ;  /* 0x00000007b4077812 */ /* 0x000fe200078ec0ff */
[----:B------:R-:W-:-:S02]  /*0d50*/  IMAD R251, R10, 0x100, R19 ;  /* 0x000001000afb7824 */ /* 0x000fc400078e0213 */
[C---:B------:R-:W-:Y:S01]  /*0d60*/  IMAD R0, R17.reuse, R0, R6 ;  /* 0x0000000011007224 */ /* 0x040fe200078e0206 */
[----:B------:R-:W-:Y:S01]  /*0d70*/  ISETP.GT.U32.AND P3, PT, R17, R2, PT ;  /* 0x000000021100720c */ /* 0x000fe20003f64070 */
[----:B------:R-:W-:Y:S01]  /*0d80*/  IMAD.SHL.U32 R35, R7, 0x8, RZ ;  /* 0x0000000807237824 */ /* 0x000fe200078e00ff */
[----:B------:R-:W-:Y:S01]  /*0d90*/  IABS R5, R251 ;  /* 0x000000fb00057213 */ /* 0x000fe20000000000 */
[--C-:B------:R-:W-:Y:S01]  /*0da0*/  @!P2 IMAD.IADD R4, R4, 0x1, -R17.reuse ;  /* 0x000000010404a824 */ /* 0x100fe200078e0a11 */
[----:B------:R-:W-:Y:S02]  /*0db0*/  ISETP.GT.U32.AND P1, PT, R17, R0, PT ;  /* 0x000000001100720c */ /* 0x000fe40003f24070 */
[----:B------:R-:W-:Y:S01]  /*0dc0*/  SHF.R.U32.HI R6, RZ, 0x4, R180 ;  /* 0x00000004ff067819 */ /* 0x000fe200000116b4 */
[----:B------:R-:W-:Y:S01]  /*0dd0*/  @!P4 IMAD.IADD R3, R3, 0x1, -R17 ;  /* 0x000000010303c824 */ /* 0x000fe200078e0a11 */
[----:B------:R-:W-:Y:S01]  /*0de0*/  ISETP.GE.AND P0, PT, R35, c[0x0][0x180], PT ;  /* 0x0000600023007a0c */ /* 0x000fe20003f06270 */
[----:B------:R-:W-:Y:S01]  /*0df0*/  IMAD.HI.U32 R7, R16, R5, RZ ;  /* 0x0000000510077227 */ /* 0x000fe200078e00ff */
[----:B------:R-:W-:-:S02]  /*0e00*/  SGXT.U32 R198, R6, 0x1 ;  /* 0x0000000106c6781a */ /* 0x000fc40000000000 */
[C---:B------:R-:W-:Y:S01]  /*0e10*/  ISETP.GT.U32.AND P5, PT, R17.reuse, R3, PT ;  /* 0x000000031100720c */ /* 0x040fe20003fa4070 */
[----:B------:R-:W-:Y:S01]  /*0e20*/  IMAD.MOV R7, RZ, RZ, -R7 ;  /* 0x000000ffff077224 */ /* 0x000fe200078e0a07 */
[C---:B------:R-:W-:Y:S01]  /*0e30*/  ISETP.GT.U32.AND P4, PT, R17.reuse, R4, PT ;  /* 0x000000041100720c */ /* 0x040fe20003f84070 */
[----:B------:R-:W-:Y:S01]  /*0e40*/  IMAD.U32 R6, RZ, RZ, UR4 ;  /* 0x00000004ff067e24 */ /* 0x000fe2000f8e00ff */
[----:B------:R-:W-:Y:S01]  /*0e50*/  UIADD3 UR4, UR22, -0x40, URZ ;  /* 0xffffffc016047890 */ /* 0x000fe2000fffe03f */
[----:B------:R-:W-:Y:S01]  /*0e60*/  IMAD R5, R18, R7, R5 ;  /* 0x0000000712057224 */ /* 0x000fe200078e0205 */
[----:B------:R-:W-:Y:S01]  /*0e70*/  LOP3.LUT R240, R198, 0x7, R180, 0x78, !PT ;  /* 0x00000007c6f07812 */ /* 0x000fe200078e78b4 */
[--C-:B------:R-:W-:Y:S01]  /*0e80*/  @!P3 IMAD.IADD R2, R2, 0x1, -R17.reuse ;  /* 0x000000010202b824 */ /* 0x100fe200078e0a11 */
[----:B------:R-:W-:Y:S01]  /*0e90*/  SEL R8, R6, RZ, !P0 ;  /* 0x000000ff06087207 */ /* 0x000fe20004000000 */
[--C-:B------:R-:W-:Y:S01]  /*0ea0*/  @!P1 IMAD.IADD R0, R0, 0x1, -R17.reuse ;  /* 0x0000000100009824 */ /* 0x100fe200078e0a11 */
[----:B------:R-:W-:Y:S01]  /*0eb0*/  ISETP.GT.U32.AND P1, PT, R18, R5, PT ;  /* 0x000000051200720c */ /* 0x000fe20003f24070 */
[----:B------:R-:W-:Y:S01]  /*0ec0*/  IMAD.SHL.U32 R9, R198, 0x4, RZ ;  /* 0x00000004c6097824 */ /* 0x000fe200078e00ff */
[----:B------:R-:W-:Y:S01]  /*0ed0*/  ISETP.GT.U32.AND P3, PT, R17, R2, PT ;  /* 0x000000021100720c */ /* 0x000fe20003f64070 */
[--C-:B------:R-:W-:Y:S01]  /*0ee0*/  @!P5 IMAD.IADD R3, R3, 0x1, -R17.reuse ;  /* 0x000000010303d824 */ /* 0x100fe200078e0a11 */
[----:B------:R-:W-:Y:S01]  /*0ef0*/  ISETP.GT.U32.AND P0, PT, R17, R0, PT ;  /* 0x000000001100720c */ /* 0x000fe20003f04070 */
[----:B------:R-:W-:Y:S01]  /*0f00*/  @!P4 IMAD.IADD R4, R4, 0x1, -R17 ;  /* 0x000000010404c824 */ /* 0x000fe200078e0a11 */
[----:B------:R-:W-:Y:S01]  /*0f10*/  ISETP.GE.AND P5, PT, R15, RZ, PT ;  /* 0x000000ff0f00720c */ /* 0x000fe20003fa6270 */
[----:B------:R-:W-:Y:S01]  /*0f20*/  IMAD.SHL.U32 R240, R240, 0x10, RZ ;  /* 0x00000010f0f07824 */ /* 0x000fe200078e00ff */
[----:B------:R-:W-:Y:S01]  /*0f30*/  ISETP.GE.AND P4, PT, R13, RZ, PT ;  /* 0x000000ff0d00720c */ /* 0x000fe20003f86270 */
[----:B------:R-:W-:Y:S01]  /*0f40*/  @!P6 IMAD.MOV R4, RZ, RZ, -R4 ;  /* 0x000000ffff04e224 */ /* 0x000fe200078e0a04 */
[----:B------:R-:W-:-:S02]  /*0f50*/  ISETP.NE.U32.AND P2, PT, R8, RZ, PT ;  /* 0x000000ff0800720c */ /* 0x000fc40003f45070 */
[----:B------:R-:W-:Y:S01]  /*0f60*/  ISETP.NE.AND P6, PT, RZ, c[0x0][0x178], PT ;  /* 0x00005e00ff007a0c */ /* 0x000fe20003fc5270 */
[----:B------:R-:W-:Y:S01]  /*0f70*/  @!P1 IMAD.IADD R5, R5, 0x1, -R18 ;  /* 0x0000000105059824 */ /* 0x000fe200078e0a12 */
[----:B------:R-:W-:Y:S01]  /*0f80*/  ISETP.GE.AND P1, PT, R34, c[0x0][0x180], PT ;  /* 0x0000600022007a0c */ /* 0x000fe20003f26270 */
[--C-:B------:R-:W-:Y:S01]  /*0f90*/  @!P3 IMAD.IADD R2, R2, 0x1, -R17.reuse ;  /* 0x000000010202b824 */ /* 0x100fe200078e0a11 */
[----:B------:R-:W-:Y:S01]  /*0fa0*/  ISETP.GE.AND P3, PT, R14, RZ, PT ;  /* 0x000000ff0e00720c */ /* 0x000fe20003f66270 */
[----:B------:R-:W-:Y:S01]  /*0fb0*/  @!P0 IMAD.IADD R0, R0, 0x1, -R17 ;  /* 0x0000000100008824 */ /* 0x000fe200078e0a11 */
[----:B------:R-:W-:Y:S01]  /*0fc0*/  ISETP.GE.AND P0, PT, R250, c[0x0][0x180], PT ;  /* 0x00006000fa007a0c */ /* 0x000fe20003f06270 */
[----:B------:R-:W-:Y:S01]  /*0fd0*/  @!P5 IMAD.MOV R3, RZ, RZ, -R3 ;  /* 0x000000ffff03d224 */ /* 0x000fe200078e0a03 */
[----:B------:R-:W-:Y:S01]  /*0fe0*/  ISETP.GT.U32.AND P5, PT, R18, R5, PT ;  /* 0x000000051200720c */ /* 0x000fe20003fa4070 */
[----:B------:R-:W-:Y:S01]  /*0ff0*/  @!P4 IMAD.MOV R0, RZ, RZ, -R0 ;  /* 0x000000ffff00c224 */ /* 0x000fe200078e0a00 */
[----:B------:R-:W-:Y:S01]  /*1000*/  SEL R7, R6, RZ, !P0 ;  /* 0x000000ff06077207 */ /* 0x000fe20004000000 */
[----:B------:R-:W-:Y:S01]  /*1010*/  IMAD.MOV.U32 R14, RZ, RZ, 0x2 ;  /* 0x00000002ff0e7424 */ /* 0x000fe200078e00ff */
[----:B------:R-:W-:-:S02]  /*1020*/  ISETP.GE.AND P0, PT, R29, c[0x0][0x180], PT ;  /* 0x000060001d007a0c */ /* 0x000fc40003f06270 */
[C---:B------:R-:W-:Y:S02]  /*1030*/  SEL R8, R6.reuse, RZ, !P1 ;  /* 0x000000ff06087207 */ /* 0x040fe40004800000 */
[----:B------:R-:W-:Y:S01]  /*1040*/  ISETP.NE.U32.AND P1, PT, R7, RZ, PT ;  /* 0x000000ff0700720c */ /* 0x000fe20003f25070 */
[----:B------:R-:W-:Y:S01]  /*1050*/  @!P3 IMAD.MOV R2, RZ, RZ, -R2 ;  /* 0x000000ffff02b224 */ /* 0x000fe200078e0a02 */
[----:B------:R-:W-:Y:S02]  /*1060*/  SEL R7, R6, RZ, !P0 ;  /* 0x000000ff06077207 */ /* 0x000fe40004000000 */
[----:B------:R-:W-:Y:S01]  /*1070*/  ISETP.GE.AND P4, PT, R251, RZ, PT ;  /* 0x000000fffb00720c */ /* 0x000fe20003f86270 */
[----:B------:R-:W-:Y:S01]  /*1080*/  @!P5 IMAD.IADD R5, R5, 0x1, -R18 ;  /* 0x000000010505d824 */ /* 0x000fe200078e0a12 */
[----:B------:R-:W-:Y:S02]  /*1090*/  ISETP.NE.U32.AND P0, PT, R7, RZ, PT ;  /* 0x000000ff0700720c */ /* 0x000fe40003f05070 */
[----:B------:R-:W-:-:S02]  /*10a0*/  LOP3.LUT R7, RZ, c[0x0][0x178], RZ, 0x33, !PT ;  /* 0x00005e00ff077a12 */ /* 0x000fc400078e33ff */
[----:B------:R-:W-:Y:S02]  /*10b0*/  LOP3.LUT R164, R9, R164, RZ, 0xfc, !PT ;  /* 0x000000a409a47212 */ /* 0x000fe400078efcff */
[----:B------:R-:W-:Y:S02]  /*10c0*/  ISETP.NE.U32.AND P3, PT, R8, RZ, PT ;  /* 0x000000ff0800720c */ /* 0x000fe40003f65070 */
[C---:B------:R-:W-:Y:S02]  /*10d0*/  SEL R10, R7.reuse, R4, !P6 ;  /* 0x00000004070a7207 */ /* 0x040fe40007000000 */
[C---:B------:R-:W-:Y:S01]  /*10e0*/  SEL R9, R7.reuse, R3, !P6 ;  /* 0x0000000307097207 */ /* 0x040fe20007000000 */
[----:B------:R-:W-:Y:S01]  /*10f0*/  IMAD.SHL.U32 R3, R176, 0x10, RZ ;  /* 0x00000010b0037824 */ /* 0x000fe200078e00ff */
[C---:B------:R-:W-:Y:S01]  /*1100*/  SEL R8, R7.reuse, R2, !P6 ;  /* 0x0000000207087207 */ /* 0x040fe20007000000 */
[----:B------:R-:W-:Y:S01]  /*1110*/  IMAD R174, R10, c[0x0][0x184], R35 ;  /* 0x000061000aae7a24 */ /* 0x000fe200078e0223 */
[----:B------:R-:W-:Y:S01]  /*1120*/  SEL R7, R7, R0, !P6 ;  /* 0x0000000007077207 */ /* 0x000fe20007000000 */
[----:B------:R-:W-:Y:S01]  /*1130*/  IMAD.MOV.U32 R0, RZ, RZ, R5 ;  /* 0x000000ffff007224 */ /* 0x000fe200078e0005 */
[----:B------:R-:W-:Y:S01]  /*1140*/  ISETP.GE.AND P5, PT, R28, c[0x0][0x180], PT ;  /* 0x000060001c007a0c */ /* 0x000fe20003fa6270 */
[--C-:B------:R-:W-:Y:S01]  /*1150*/  IMAD R173, R9, c[0x0][0x184], R35.reuse ;  /* 0x0000610009ad7a24 */ /* 0x100fe200078e0223 */
[----:B------:R-:W-:Y:S01]  /*1160*/  ISETP.NE.AND P6, PT, RZ, c[0x0][0x17c], PT ;  /* 0x00005f00ff007a0c */ /* 0x000fe20003fc5270 */
[----:B------:R-:W-:Y:S01]  /*1170*/  @!P4 IMAD.MOV R0, RZ, RZ, -R0 ;  /* 0x000000ffff00c224 */ /* 0x000fe200078e0a00 */
[----:B------:R-:W-:Y:S01]  /*1180*/  ISETP.GE.AND P4, PT, R33, c[0x0][0x180], PT ;  /* 0x0000600021007a0c */ /* 0x000fe20003f86270 */
[--C-:B------:R-:W-:Y:S01]  /*1190*/  IMAD R172, R8, c[0x0][0x184], R35.reuse ;  /* 0x0000610008ac7a24 */ /* 0x100fe200078e0223 */
[----:B------:R-:W-:Y:S01]  /*11a0*/  SEL R2, R6, RZ, !P5 ;  /* 0x000000ff06027207 */ /* 0x000fe20006800000 */
[----:B------:R-:W-:Y:S01]  /*11b0*/  IMAD R171, R7, c[0x0][0x184], R35 ;  /* 0x0000610007ab7a24 */ /* 0x000fe200078e0223 */
[----:B------:R-:W-:Y:S01]  /*11c0*/  ISETP.GE.AND P5, PT, R32, c[0x0][0x180], PT ;  /* 0x0000600020007a0c */ /* 0x000fe20003fa6270 */
[----:B------:R-:W-:Y:S01]  /*11d0*/  IMAD.WIDE R26, R174, R14, c[0x0][0x160] ;  /* 0x00005800ae1a7625 */ /* 0x000fe200078e020e */
[----:B------:R-:W-:-:S02]  /*11e0*/  SEL R4, R6, RZ, !P4 ;  /* 0x000000ff06047207 */ /* 0x000fc40006000000 */
[----:B------:R-:W-:Y:S01]  /*11f0*/  ISETP.NE.U32.AND P4, PT, R2, RZ, PT ;  /* 0x000000ff0200720c */ /* 0x000fe20003f85070 */
[-C--:B------:R-:W-:Y:S01]  /*1200*/  IMAD.WIDE R24, R173, R14.reuse, c[0x0][0x160] ;  /* 0x00005800ad187625 */ /* 0x080fe200078e020e */
[----:B------:R-:W-:Y:S02]  /*1210*/  SEL R2, R6, RZ, !P5 ;  /* 0x000000ff06027207 */ /* 0x000fe40006800000 */
[----:B------:R-:W-:Y:S01]  /*1220*/  LOP3.LUT R3, R3, 0x70, RZ, 0xc0, !PT ;  /* 0x0000007003037812 */ /* 0x000fe200078ec0ff */
[-C--:B------:R-:W-:Y:S01]  /*1230*/  IMAD.WIDE R22, R172, R14.reuse, c[0x0][0x160] ;  /* 0x00005800ac167625 */ /* 0x080fe200078e020e */
[----:B------:R-:W-:Y:S02]  /*1240*/  ISETP.NE.U32.AND P5, PT, R2, RZ, PT ;  /* 0x000000ff0200720c */ /* 0x000fe40003fa5070 */
[----:B------:R-:W-:Y:S01]  /*1250*/  SHF.R.U32.HI R2, RZ, 0x5, R180 ;  /* 0x00000005ff027819 */ /* 0x000fe200000116b4 */
[----:B------:R-:W-:Y:S01]  /*1260*/  IMAD R3, R12, 0x80, R3 ;  /* 0x000000800c037824 */ /* 0x000fe200078e0203 */
[----:B------:R-:W-:Y:S01]  /*1270*/  @!P6 LOP3.LUT R0, RZ, c[0x0][0x17c], RZ, 0x33, !PT ;  /* 0x00005f00ff00ea12 */ /* 0x000fe200078e33ff */
[----:B------:R-:W-:Y:S01]  /*1280*/  IMAD.WIDE R20, R171, R14, c[0x0][0x160] ;  /* 0x00005800ab147625 */ /* 0x000fe200078e020e */
[----:B------:R-:W-:-:S02]  /*1290*/  SGXT.U32 R2, R2, 0x3 ;  /* 0x000000030202781a */ /* 0x000fc40000000000 */
[----:B------:R1:W-:Y:S01]  /*12a0*/  LDGSTS.E.BYPASS.LTC128B.128 [R3], [R26.64], P2 ;  /* 0x000000001a037fae */ /* 0x0003e20009101d4a */
[----:B------:R-:W-:Y:S01]  /*12b0*/  IMAD R224, R250, c[0x0][0x188], R0 ;  /* 0x00006200fae07a24 */ /* 0x000fe200078e0200 */
[----:B------:R-:W-:Y:S02]  /*12c0*/  LOP3.LUT R2, R2, 0x1f, R180, 0x78, !PT ;  /* 0x0000001f02027812 */ /* 0x000fe400078e78b4 */
[----:B------:R2:W-:Y:S01]  /*12d0*/  LDGSTS.E.BYPASS.LTC128B.128 [R3+0x1000], [R24.64], P2 ;  /* 0x0100000018037fae */ /* 0x0005e20009101d4a */
[----:B------:R-:W-:Y:S01]  /*12e0*/  IMAD R232, R245, 0x8, R224 ;  /* 0x00000008f5e87824 */ /* 0x000fe200078e02e0 */
[----:B------:R-:W-:Y:S01]  /*12f0*/  ISETP.NE.U32.AND P6, PT, R4, RZ, PT ;  /* 0x000000ff0400720c */ /* 0x000fe20003fc5070 */
[----:B------:R-:W-:Y:S01]  /*1300*/  IMAD.SHL.U32 R223, R2, 0x10, RZ ;  /* 0x0000001002df7824 */ /* 0x000fe200078e00ff */
[----:B------:R3:W-:Y:S01]  /*1310*/  LDGSTS.E.BYPASS.LTC128B.128 [R3+0x2000], [R22.64], P2 ;  /* 0x0200000016037fae */ /* 0x0007e20009101d4a */
[----:B------:R-:W-:Y:S01]  /*1320*/  IMAD.WIDE R18, R224, R14, c[0x0][0x168] ;  /* 0x00005a00e0127625 */ /* 0x000fe200078e020e */
[----:B------:R-:W-:-:S02]  /*1330*/  LOP3.LUT R102, R164, 0x8, RZ, 0xfc, !PT ;  /* 0x00000008a4667812 */ /* 0x000fc400078efcff */
[----:B------:R4:W-:Y:S01]  /*1340*/  LDGSTS.E.BYPASS.LTC128B.128 [R3+0x3000], [R20.64], P2 ;  /* 0x0300000014037fae */ /* 0x0009e20009101d4a */
[----:B------:R-:W-:Y:S01]  /*1350*/  ISETP.GE.AND P2, PT, R31, c[0x0][0x180], PT ;  /* 0x000060001f007a0c */ /* 0x000fe20003f46270 */
[----:B------:R-:W-:Y:S01]  /*1360*/  IMAD R234, R245, 0x8, R232 ;  /* 0x00000008f5ea7824 */ /* 0x000fe200078e02e8 */
[----:B------:R-:W-:Y:S01]  /*1370*/  LOP3.LUT R0, R223, R247, RZ, 0xfc, !PT ;  /* 0x000000f7df007212 */ /* 0x000fe200078efcff */
[----:B------:R-:W-:Y:S01]  /*1380*/  IMAD.U32 R2, RZ, RZ, UR5 ;  /* 0x00000005ff027e24 */ /* 0x000fe2000f8e00ff */
[----:B------:R-:W-:Y:S01]  /*1390*/  SEL R4, R6, RZ, !P2 ;  /* 0x000000ff06047207 */ /* 0x000fe20005000000 */
[----:B------:R-:W0:Y:S01]  /*13a0*/  LDGDEPBAR ;  /* 0x00000000000079af */ /* 0x000e220000000000 */
[----:B------:R-:W-:Y:S01]  /*13b0*/  ISETP.GE.AND P2, PT, R30, c[0x0][0x180], PT ;  /* 0x000060001e007a0c */ /* 0x000fe20003f46270 */
[----:B------:R-:W-:Y:S01]  /*13c0*/  IMAD R236, R245, 0x8, R234 ;  /* 0x00000008f5ec7824 */ /* 0x000fe200078e02ea */
[----:B------:R-:W-:Y:S01]  /*13d0*/  LOP3.LUT R170, R102, 0x7, R180, 0x78, !PT ;  /* 0x0000000766aa7812 */ /* 0x000fe200078e78b4 */
[----:B------:R1:W-:Y:S01]  /*13e0*/  LDGSTS.E.BYPASS.LTC128B.128 [R0+0xc000], [R18.64], P1 ;  /* 0x0c00000012007fae */ /* 0x0003e20008901d4a */
[----:B------:R-:W-:Y:S01]  /*13f0*/  SEL R6, R6, RZ, !P2 ;  /* 0x000000ff06067207 */ /* 0x000fe20005000000 */
[----:B------:R-:W-:Y:S01]  /*1400*/  IMAD.WIDE R16, R232, R14, c[0x0][0x168] ;  /* 0x00005a00e8107625 */ /* 0x000fe200078e020e */
[----:B------:R-:W-:-:S02]  /*1410*/  ISETP.GE.AND P2, PT, R35, UR4, PT ;  /* 0x0000000423007c0c */ /* 0x000fc4000bf46270 */
[----:B------:R-:W-:Y:S01]  /*1420*/  ISETP.GE.AND P1, PT, R250, UR4, PT ;  /* 0x00000004fa007c0c */ /* 0x000fe2000bf26270 */
[----:B------:R-:W-:Y:S01]  /*1430*/  IMAD R167, R245, 0x8, R236 ;  /* 0x00000008f5a77824 */ /* 0x000fe200078e02ec */
[----:B------:R-:W-:Y:S01]  /*1440*/  SEL R5, R2, RZ, !P2 ;  /* 0x000000ff02057207 */ /* 0x000fe20005000000 */
[-C--:B------:R-:W-:Y:S01]  /*1450*/  IMAD.WIDE R10, R234, R14.reuse, c[0x0][0x168] ;  /* 0x00005a00ea0a7625 */ /* 0x080fe200078e020e */
[----:B------:R-:W-:Y:S01]  /*1460*/  ISETP.NE.U32.AND P2, PT, R4, RZ, PT ;  /* 0x000000ff0400720c */ /* 0x000fe20003f45070 */
[----:B------:R1:W-:Y:S01]  /*1470*/  LDGSTS.E.BYPASS.LTC128B.128 [R0+0xd000], [R16.64], P3 ;  /* 0x0d00000010007fae */ /* 0x0003e20009901d4a */
[----:B------:R-:W-:Y:S01]  /*1480*/  SEL R4, R2, RZ, !P1 ;  /* 0x000000ff02047207 */ /* 0x000fe20004800000 */
[-C--:B------:R-:W-:Y:S01]  /*1490*/  IMAD.WIDE R8, R236, R14.reuse, c[0x0][0x168] ;  /* 0x00005a00ec087625 */ /* 0x080fe200078e020e */
[----:B------:R-:W-:Y:S01]  /*14a0*/  ISETP.NE.U32.AND P1, PT, R6, RZ, PT ;  /* 0x000000ff0600720c */ /* 0x000fe20003f25070 */
[----:B------:R1:W-:Y:S01]  /*14b0*/  LDGSTS.E.BYPASS.LTC128B.128 [R0+0xe000], [R10.64], P0 ;  /* 0x0e0000000a007fae */ /* 0x0003e20008101d4a */
[----:B------:R-:W-:Y:S01]  /*14c0*/  ISETP.NE.U32.AND P3, PT, R5, RZ, PT ;  /* 0x000000ff0500720c */ /* 0x000fe20003f65070 */
[-C--:B------:R-:W-:Y:S01]  /*14d0*/  IMAD.WIDE R6, R167, R14.reuse, c[0x0][0x168] ;  /* 0x00005a00a7067625 */ /* 0x080fe200078e020e */
[----:B------:R-:W-:Y:S01]  /*14e0*/  ISETP.NE.U32.AND P0, PT, R4, RZ, PT ;  /* 0x000000ff0400720c */ /* 0x000fe20003f05070 */
[----:B------:R1:W-:Y:S01]  /*14f0*/  LDGSTS.E.BYPASS.LTC128B.128 [R0+0xf000], [R8.64], P4 ;  /* 0x0f00000008007fae */ /* 0x0003e2000a101d4a */
[----:B------:R-:W-:Y:S01]  /*1500*/  ISETP.GE.AND P4, PT, R34, UR4, PT ;  /* 0x0000000422007c0c */ /* 0x000fe2000bf86270 */
[----:B------:R-:W-:Y:S01]  /*1510*/  IMAD R166, R245, 0x8, R167 ;  /* 0x00000008f5a67824 */ /* 0x000fe200078e02a7 */
[----:B------:R-:W-:Y:S01]  /*1520*/  CS2R R34, SRZ ;  /* 0x0000000000227805 */ /* 0x000fe2000001ff00 */
[----:B------:R1:W-:Y:S01]  /*1530*/  LDGSTS.E.BYPASS.LTC128B.128 [R0+0x10000], [R6.64], P6 ;  /* 0x1000000006007fae */ /* 0x0003e2000b101d4a */
[----:B------:R-:W-:Y:S01]  /*1540*/  ISETP.GE.AND P6, PT, R29, UR4, PT ;  /* 0x000000041d007c0c */ /* 0x000fe2000bfc6270 */
[----:B------:R-:W-:Y:S01]  /*1550*/  IMAD R165, R245, 0x8, R166 ;  /* 0x00000008f5a57824 */ /* 0x000fe200078e02a6 */
[----:B------:R-:W-:Y:S01]  /*1560*/  SEL R12, R2, RZ, !P4 ;  /* 0x000000ff020c7207 */ /* 0x000fe20006000000 */
[----:B------:R-:W-:Y:S01]  /*1570*/  IMAD.WIDE R4, R166, R14, c[0x0][0x168] ;  /* 0x00005a00a6047625 */ /* 0x000fe200078e020e */
[----:B------:R-:W-:-:S02]  /*1580*/  SEL R29, R2, RZ, !P6 ;  /* 0x000000ff021d7207 */ /* 0x000fc40007000000 */
[----:B------:R-:W-:Y:S01]  /*1590*/  ISETP.NE.U32.AND P6, PT, R12, RZ, PT ;  /* 0x000000ff0c00720c */ /* 0x000fe20003fc5070 */
[----:B------:R-:W-:Y:S01]  /*15a0*/  IMAD R245, R245, 0x8, R165 ;  /* 0x00000008f5f57824 */ /* 0x000fe200078e02a5 */
[----:B------:R1:W-:Y:S01]  /*15b0*/  LDGSTS.E.BYPASS.LTC128B.128 [R0+0x11000], [R4.64], P5 ;  /* 0x1100000004007fae */ /* 0x0003e2000a901d4a */
[-C--:B------:R-:W-:Y:S01]  /*15c0*/  IMAD.WIDE R12, R165, R14.reuse, c[0x0][0x168] ;  /* 0x00005a00a50c7625 */ /* 0x080fe200078e020e */
[----:B------:R-:W-:Y:S02]  /*15d0*/  ISETP.GE.AND P4, PT, R28, UR4, PT ;  /* 0x000000041c007c0c */ /* 0x000fe4000bf86270 */
[----:B------:R-:W-:Y:S01]  /*15e0*/  ISETP.NE.U32.AND P5, PT, R29, RZ, PT ;  /* 0x000000ff1d00720c */ /* 0x000fe20003fa5070 */
[----:B------:R-:W-:Y:S01]  /*15f0*/  IMAD.WIDE R14, R245, R14, c[0x0][0x168] ;  /* 0x00005a00f50e7625 */ /* 0x000fe200078e020e */
[----:B------:R1:W-:Y:S01]  /*1600*/  LDGSTS.E.BYPASS.LTC128B.128 [R0+0x12000], [R12.64], P2 ;  /* 0x120000000c007fae */ /* 0x0003e20009101d4a */
[----:B------:R-:W-:Y:S02]  /*1610*/  ISETP.GE.AND P2, PT, R33, UR4, PT ;  /* 0x0000000421007c0c */ /* 0x000fe4000bf46270 */
[----:B------:R-:W-:Y:S01]  /*1620*/  SEL R28, R2, RZ, !P4 ;  /* 0x000000ff021c7207 */ /* 0x000fe20006000000 */
[----:B------:R1:W-:Y:S01]  /*1630*/  LDGSTS.E.BYPASS.LTC128B.128 [R0+0x13000], [R14.64], P1 ;  /* 0x130000000e007fae */ /* 0x0003e20008901d4a */
[----:B------:R-:W-:Y:S01]  /*1640*/  ISETP.GE.AND P1, PT, R32, UR4, PT ;  /* 0x0000000420007c0c */ /* 0x000fe2000bf26270 */
[----:B------:R-:W-:Y:S01]  /*1650*/  IMAD R102, R170, 0x8, R103 ;  /* 0x00000008aa667824 */ /* 0x000fe200078e0267 */
[----:B------:R-:W-:Y:S01]  /*1660*/  ISETP.NE.U32.AND P4, PT, R28, RZ, PT ;  /* 0x000000ff1c00720c */ /* 0x000fe20003f85070 */
[----:B------:R-:W0:Y:S01]  /*1670*/  LDGDEPBAR ;  /* 0x00000000000079af */ /* 0x000e220000000000 */
[----:B------:R-:W-:Y:S01]  /*1680*/  CS2R R28, SRZ ;  /* 0x00000000001c7805 */ /* 0x000fe2000001ff00 */
[----:B------:R-:W-:Y:S01]  /*1690*/  IMAD.SHL.U32 R102, R102, 0x2, RZ ;  /* 0x0000000266667824 */ /* 0x000fe200078e00ff */
[----:B------:R-:W-:Y:S01]  /*16a0*/  CS2R R32, SRZ ;  /* 0x0000000000207805 */ /* 0x000fe2000001ff00 */
[----:B------:R-:W-:Y:S06]  /*16b0*/  BAR.SYNC.DEFER_BLOCKING 0x0 ;  /* 0x0000000000007b1d */ /* 0x000fec0000010000 */
[----:B------:R-:W-:Y:S01]  /*16c0*/  @!PT LDS RZ, [RZ] ;  /* 0x00000000fffff984 */ /* 0x000fe20000000800 */
[----:B------:R-:W-:Y:S01]  /*16d0*/  @!PT LDS RZ, [RZ] ;  /* 0x00000000fffff984 */ /* 0x000fe20000000800 */
[----:B------:R-:W-:Y:S01]  /*16e0*/  @!PT LDS RZ, [RZ] ;  /* 0x00000000fffff984 */ /* 0x000fe20000000800 */
[----:B------:R1:W-:Y:S04]  /*16f0*/  LDGSTS.E.BYPASS.LTC128B.128 [R3+0x4000], [R26.64+0x80], P3 ;  /* 0x040000801a037fae */ /* 0x0003e80009901d4a */
[----:B------:R2:W-:Y:S04]  /*1700*/  LDGSTS.E.BYPASS.LTC128B.128 [R3+0x5000], [R24.64+0x80], P3 ;  /* 0x0500008018037fae */ /* 0x0005e80009901d4a */
[----:B------:R3:W-:Y:S04]  /*1710*/  LDGSTS.E.BYPASS.LTC128B.128 [R3+0x6000], [R22.64+0x80], P3 ;  /* 0x0600008016037fae */ /* 0x0007e80009901d4a */
[----:B------:R4:W-:Y:S04]  /*1720*/  LDGSTS.E.BYPASS.LTC128B.128 [R3+0x7000], [R20.64+0x80], P3 ;  /* 0x0700008014037fae */ /* 0x0009e80009901d4a */
[----:B------:R-:W0:Y:S01]  /*1730*/  LDGDEPBAR ;  /* 0x00000000000079af */ /* 0x000e220000000000 */
[----:B-1----:R-:W-:Y:S01]  /*1740*/  CS2R R26, SRZ ;  /* 0x00000000001a7805 */ /* 0x002fe2000001ff00 */
[----:B--2---:R-:W-:Y:S01]  /*1750*/  CS2R R24, SRZ ;  /* 0x0000000000187805 */ /* 0x004fe2000001ff00 */
[----:B---3--:R-:W-:Y:S01]  /*1760*/  CS2R R22, SRZ ;  /* 0x0000000000167805 */ /* 0x008fe2000001ff00 */
[----:B----4-:R-:W-:Y:S01]  /*1770*/  SEL R3, R2, RZ, !P1 ;  /* 0x000000ff02037207 */ /* 0x010fe20004800000 */
[----:B------:R-:W-:Y:S01]  /*1780*/  IMAD.U32 R21, RZ, RZ, UR12 ;  /* 0x0000000cff157e24 */ /* 0x000fe2000f8e00ff */
[----:B------:R-:W-:-:S02]  /*1790*/  ISETP.GE.AND P1, PT, R31, UR4, PT ;  /* 0x000000041f007c0c */ /* 0x000fc4000bf26270 */
[C---:B------:R-:W-:Y:S01]  /*17a0*/  SEL R20, R2.reuse, RZ, !P2 ;  /* 0x000000ff02147207 */ /* 0x040fe20005000000 */
[----:B------:R-:W-:Y:S01]  /*17b0*/  IMAD.WIDE R18, R21, 0x2, R18 ;  /* 0x0000000215127825 */ /* 0x000fe200078e0212 */
[----:B------:R-:W-:Y:S02]  /*17c0*/  ISETP.NE.U32.AND P2, PT, R3, RZ, PT ;  /* 0x000000ff0300720c */ /* 0x000fe40003f45070 */
[----:B------:R-:W-:Y:S02]  /*17d0*/  SEL R3, R2, RZ, !P1 ;  /* 0x000000ff02037207 */ /* 0x000fe40004800000 */
[----:B------:R-:W-:Y:S01]  /*17e0*/  ISETP.GE.AND P1, PT, R30, UR4, PT ;  /* 0x000000041e007c0c */ /* 0x000fe2000bf26270 */
[----:B------:R1:W-:Y:S01]  /*17f0*/  LDGSTS.E.BYPASS.LTC128B.128 [R0+0x14000], [R18.64], P0 ;  /* 0x1400000012007fae */ /* 0x0003e20008101d4a */
[----:B------:R-:W-:Y:S01]  /*1800*/  ISETP.NE.U32.AND P3, PT, R20, RZ, PT ;  /* 0x000000ff1400720c */ /* 0x000fe20003f65070 */
[----:B------:R-:W-:Y:S01]  /*1810*/  IMAD.U32 R20, RZ, RZ, UR12 ;  /* 0x0000000cff147e24 */ /* 0x000fe2000f8e00ff */
[----:B------:R-:W-:Y:S01]  /*1820*/  SEL R2, R2, RZ, !P1 ;  /* 0x000000ff02027207 */ /* 0x000fe20004800000 */
[----:B------:R-:W-:Y:S01]  /*1830*/  CS2R R30, SRZ ;  /* 0x00000000001e7805 */ /* 0x000fe2000001ff00 */
[----:B------:R-:W-:Y:S01]  /*1840*/  ISETP.NE.U32.AND P1, PT, R3, RZ, PT ;  /* 0x000000ff0300720c */ /* 0x000fe20003f25070 */
[----:B------:R-:W-:Y:S01]  /*1850*/  IMAD.U32 R3, RZ, RZ, UR12 ;  /* 0x0000000cff037e24 */ /* 0x000fe2000f8e00ff */
[----:B------:R-:W-:Y:S01]  /*1860*/  ISETP.NE.U32.AND P0, PT, R2, RZ, PT ;  /* 0x000000ff0200720c */ /* 0x000fe20003f05070 */
[----:B------:R-:W-:-:S02]  /*1870*/  IMAD.U32 R2, RZ, RZ, UR12 ;  /* 0x0000000cff027e24 */ /* 0x000fc4000f8e00ff */
[----:B------:R-:W-:-:S04]  /*1880*/  IMAD.WIDE R4, R3, 0x2, R4 ;  /* 0x0000000203047825 */ /* 0x000fc800078e0204 */
[----:B-1----:R-:W-:-:S04]  /*1890*/  IMAD.WIDE R18, R20, 0x2, R16 ;  /* 0x0000000214127825 */ /* 0x002fc800078e0210 */
[----:B------:R-:W-:Y:S01]  /*18a0*/  IMAD.WIDE R16, R21, 0x2, R10 ;  /* 0x0000000215107825 */ /* 0x000fe200078e020a */
[----:B------:R1:W-:Y:S03]  /*18b0*/  LDGSTS.E.BYPASS.LTC128B.128 [R0+0x15000], [R18.64], P6 ;  /* 0x1500000012007fae */ /* 0x0003e6000b101d4a */
[----:B------:R-:W-:Y:S01]  /*18c0*/  IMAD.U32 R10, RZ, RZ, UR12 ;  /* 0x0000000cff0a7e24 */ /* 0x000fe2000f8e00ff */
[----:B------:R2:W-:Y:S03]  /*18d0*/  LDGSTS.E.BYPASS.LTC128B.128 [R0+0x16000], [R16.64], P5 ;  /* 0x1600000010007fae */ /* 0x0005e6000a901d4a */
[----:B------:R-:W-:-:S04]  /*18e0*/  IMAD.WIDE R10, R10, 0x2, R8 ;  /* 0x000000020a0a7825 */ /* 0x000fc800078e0208 */
[----:B------:R-:W-:Y:S01]  /*18f0*/  IMAD.WIDE R8, R2, 0x2, R6 ;  /* 0x0000000202087825 */ /* 0x000fe200078e0206 */
[----:B------:R3:W-:Y:S03]  /*1900*/  LDGSTS.E.BYPASS.LTC128B.128 [R0+0x17000], [R10.64], P4 ;  /* 0x170000000a007fae */ /* 0x0007e6000a101d4a */
[----:B------:R-:W-:Y:S01]  /*1910*/  IMAD.WIDE R2, R20, 0x2, R12 ;  /* 0x0000000214027825 */ /* 0x000fe200078e020c */
[----:B------:R4:W-:Y:S01]  /*1920*/  LDGSTS.E.BYPASS.LTC128B.128 [R0+0x18000], [R8.64], P3 ;  /* 0x1800000008007fae */ /* 0x0009e20009901d4a */
[----:B------:R-:W-:Y:S02]  /*1930*/  CS2R R12, SRZ ;  /* 0x00000000000c7805 */ /* 0x000fe4000001ff00 */
[----:B------:R-:W-:Y:S01]  /*1940*/  IMAD.WIDE R6, R21, 0x2, R14 ;  /* 0x0000000215067825 */ /* 0x000fe200078e020e */
[----:B------:R4:W-:Y:S01]  /*1950*/  LDGSTS.E.BYPASS.LTC128B.128 [R0+0x19000], [R4.64], P2 ;  /* 0x1900000004007fae */ /* 0x0009e20009101d4a */
[----:B------:R-:W-:Y:S01]  /*1960*/  CS2R R14, SRZ ;  /* 0x00000000000e7805 */ /* 0x000fe2000001ff00 */
[----:B------:R-:W-:-:S02]  /*1970*/  CS2R R20, SRZ ;  /* 0x0000000000147805 */ /* 0x000fc4000001ff00 */
[----:B------:R4:W-:Y:S01]  /*1980*/  LDGSTS.E.BYPASS.LTC128B.128 [R0+0x1a000], [R2.64], P1 ;  /* 0x1a00000002007fae */ /* 0x0009e20008901d4a */
[----:B-1----:R-:W-:-:S03]  /*1990*/  CS2R R18, SRZ ;  /* 0x0000000000127805 */ /* 0x002fc6000001ff00 */
[----:B------:R1:W-:Y:S01]  /*19a0*/  LDGSTS.E.BYPASS.LTC128B.128 [R0+0x1b000], [R6.64], P0 ;  /* 0x1b00000006007fae */ /* 0x0003e20008101d4a */
[----:B------:R-:W-:Y:S01]  /*19b0*/  PLOP3.LUT P0, PT, PT, PT, UP0, 0x40, 0x0 ;  /* 0x000000000000781c */ /* 0x000fe20003f0e808 */
[----:B--2---:R-:W-:Y:S02]  /*19c0*/  CS2R R16, SRZ ;  /* 0x0000000000107805 */ /* 0x004fe4000001ff00 */
[----:B------:R-:W0:Y:S01]  /*19d0*/  LDGDEPBAR ;  /* 0x00000000000079af */ /* 0x000e220000000000 */
[----:B---3--:R-:W-:Y:S01]  /*19e0*/  CS2R R10, SRZ ;  /* 0x00000000000a7805 */ /* 0x008fe2000001ff00 */
[----:B----4-:R-:W-:Y:S01]  /*19f0*/  CS2R R8, SRZ ;  /* 0x0000000000087805 */ /* 0x010fe2000001ff00 */
[----:B------:R-:W-:Y:S01]  /*1a00*/  CS2R R4, SRZ ;  /* 0x0000000000047805 */ /* 0x000fe2000001ff00 */
[C---:B------:R-:W-:Y:S02]  /*1a10*/  LOP3.LUT R3, R164.reuse, 0x10, RZ, 0xfc, !PT ;  /* 0x00000010a4037812 */ /* 0x040fe400078efcff */
[----:B------:R-:W-:-:S02]  /*1a20*/  LOP3.LUT R2, R164, 0x18, RZ, 0xfc, !PT ;  /* 0x00000018a4027812 */ /* 0x000fc400078efcff */
[----:B-1----:R-:W-:Y:S01]  /*1a30*/  SHF.R.U32.HI R0, RZ, 0x1, R180 ;  /* 0x00000001ff007819 */ /* 0x002fe200000116b4 */
[----:B------:R-:W-:-:S04]  /*1a40*/  DEPBAR.LE SB0, 0x2 ;  /* 0x000080800000791a */ /* 0x000fc80000000000 */
[----:B------:R-:W-:Y:S01]  /*1a50*/  BAR.SYNC.DEFER_BLOCKING 0x0 ;  /* 0x0000000000007b1d */ /* 0x000fe20000010000 */
[----:B------:R-:W-:Y:S01]  /*1a60*/  LOP3.LUT R101, R0, 0x10, RZ, 0xc0, !PT ;  /* 0x0000001000657812 */ /* 0x000fe200078ec0ff */
[----:B------:R-:W-:Y:S01]  /*1a70*/  CS2R R6, SRZ ;  /* 0x0000000000067805 */ /* 0x000fe2000001ff00 */
[--C-:B------:R-:W-:Y:S02]  /*1a80*/  LOP3.LUT R0, R164, 0x7, R180.reuse, 0x78, !PT ;  /* 0x00000007a4007812 */ /* 0x100fe400078e78b4 */
[--C-:B------:R-:W-:Y:S02]  /*1a90*/  LOP3.LUT R175, R101, 0xf, R180.reuse, 0xf8, !PT ;  /* 0x0000000f65af7812 */ /* 0x100fe400078ef8b4 */
[--C-:B------:R-:W-:Y:S01]  /*1aa0*/  LOP3.LUT R169, R3, 0x7, R180.reuse, 0x78, !PT ;  /* 0x0000000703a97812 */ /* 0x100fe200078e78b4 */
[----:B------:R-:W-:Y:S01]  /*1ab0*/  IMAD.SHL.U32 R249, R0, 0x10, RZ ;  /* 0x0000001000f97824 */ /* 0x000fe200078e00ff */
[----:B------:R-:W-:Y:S01]  /*1ac0*/  LOP3.LUT R168, R2, 0x7, R180, 0x78, !PT ;  /* 0x0000000702a87812 */ /* 0x000fe200078e78b4 */
[----:B------:R-:W-:Y:S01]  /*1ad0*/  IMAD.SHL.U32 R160, R175, 0x80, RZ ;  /* 0x00000080afa07824 */ /* 0x000fe200078e00ff */
[----:B------:R-:W-:Y:S01]  /*1ae0*/  CS2R R100, SRZ ;  /* 0x0000000000647805 */ /* 0x000fe2000001ff00 */
[--C-:B------:R-:W-:Y:S01]  /*1af0*/  IMAD R3, R169, 0x8, R103.reuse ;  /* 0x00000008a9037824 */ /* 0x100fe200078e0267 */
[----:B------:R-:W-:Y:S01]  /*1b00*/  LOP3.LUT R136, R249, R252, RZ, 0xfc, !PT ;  /* 0x000000fcf9887212 */ /* 0x000fe200078efcff */
[----:B------:R-:W-:Y:S01]  /*1b10*/  IMAD R2, R168, 0x8, R103 ;  /* 0x00000008a8027824 */ /* 0x000fe200078e0267 */
[----:B------:R-:W-:Y:S01]  /*1b20*/  LOP3.LUT R160, R160, R240, RZ, 0xfc, !PT ;  /* 0x000000f0a0a07212 */ /* 0x000fe200078efcff */
[----:B------:R-:W-:-:S02]  /*1b30*/  IMAD.SHL.U32 R3, R3, 0x2, RZ ;  /* 0x0000000203037824 */ /* 0x000fc400078e00ff */
[----:B------:R-:W-:Y:S02]  /*1b40*/  IMAD.SHL.U32 R2, R2, 0x2, RZ ;  /* 0x0000000202027824 */ /* 0x000fe400078e00ff */
[----:B------:R-:W1:Y:S04]  /*1b50*/  LDSM.16.M88.4 R132, [R160] ;  /* 0x00000000a084783b */ /* 0x000e680000000200 */
[----:B------:R-:W2:Y:S04]  /*1b60*/  LDSM.16.M88.4 R152, [R160+0x1000] ;  /* 0x00100000a098783b */ /* 0x000ea80000000200 */
[----:B------:R-:W3:Y:S04]  /*1b70*/  LDSM.16.M88.4 R156, [R160+0x2000] ;  /* 0x00200000a09c783b */ /* 0x000ee80000000200 */
[----:B------:R-:W1:Y:S04]  /*1b80*/  LDSM.16.M88.4 R160, [R160+0x3000] ;  /* 0x00300000a0a0783b */ /* 0x000e680000000200 */
[----:B------:R-:W1:Y:S04]  /*1b90*/  LDSM.16.MT88.4 R136, [R136+0xc000] ;  /* 0x00c000008888783b */ /* 0x000e680000004200 */
[----:B------:R4:W1:Y:S04]  /*1ba0*/  LDSM.16.MT88.4 R140, [R102+0xc000] ;  /* 0x00c00000668c783b */ /* 0x0008680000004200 */
[----:B------:R1:W1:Y:S04]  /*1bb0*/  LDSM.16.MT88.4 R144, [R3+0xc000] ;  /* 0x00c000000390783b */ /* 0x0002680000004200 */
[----:B------:R1:W1:Y:S01]  /*1bc0*/  LDSM.16.MT88.4 R148, [R2+0xc000] ;  /* 0x00c000000294783b */ /* 0x0002620000004200 */
[----:B----4-:R-:W-:Y:S01]  /*1bd0*/  CS2R R102, SRZ ;  /* 0x0000000000667805 */ /* 0x010fe2000001ff00 */
[----:B------:R-:W-:Y:S05]  /*1be0*/  @P0 BRA `(.L_x_0) ;  /* 0x00001ef000000947 */ /* 0x000fea0003800000 */
[----:B-12---:R-:W-:Y:S01]  /*1bf0*/  SHF.R.S32.HI R2, RZ, 0x1f, R171 ;  /* 0x0000001fff027819 */ /* 0x006fe200000114ab */
[----:B------:R-:W-:Y:S01]  /*1c00*/  IMAD.SHL.U32 R5, R177, 0x80, RZ ;  /* 0x00000080b1057824 */ /* 0x000fe200078e00ff */
[C---:B------:R-:W-:Y:S01]  /*1c10*/  LEA R206, P1, R171.reuse, c[0x0][0x160], 0x1 ;  /* 0x00005800abce7a11 */ /* 0x040fe200078208ff */
[----:B------:R-:W-:Y:S01]  /*1c20*/  USHF.R.S32.HI UR23, URZ, 0x1f, UR13 ;  /* 0x0000001f3f177899 */ /* 0x000fe2000801140d */
[----:B------:R-:W-:Y:S01]  /*1c30*/  SHF.R.S32.HI R3, RZ, 0x1f, R172 ;  /* 0x0000001fff037819 */ /* 0x000fe200000114ac */
[----:B------:R-:W-:Y:S01]  /*1c40*/  IMAD.SHL.U32 R231, R168, 0x10, RZ ;  /* 0x00000010a8e77824 */ /* 0x000fe200078e00ff */
[----:B------:R-:W-:Y:S01]  /*1c50*/  LEA.HI.X R171, R171, c[0x0][0x164], R2, 0x1, P1 ;  /* 0x00005900abab7a11 */ /* 0x000fe200008f0c02 */
[----:B------:R-:W-:Y:S01]  /*1c60*/  IMAD.SHL.U32 R2, R179, 0x200, RZ ;  /* 0x00000200b3027824 */ /* 0x000fe200078e00ff */
[----:B------:R-:W-:Y:S01]  /*1c70*/  LEA R208, P0, R172, c[0x0][0x160], 0x1 ;  /* 0x00005800acd07a11 */ /* 0x000fe200078008ff */
[----:B------:R-:W-:Y:S01]  /*1c80*/  IMAD.SHL.U32 R230, R169, 0x10, RZ ;  /* 0x00000010a9e67824 */ /* 0x000fe200078e00ff */
[C---:B------:R-:W-:Y:S01]  /*1c90*/  LEA R210, P1, R173.reuse, c[0x0][0x160], 0x1 ;  /* 0x00005800add27a11 */ /* 0x040fe200078208ff */
[----:B------:R-:W-:Y:S01]  /*1ca0*/  IMAD.SHL.U32 R229, R170, 0x10, RZ ;  /* 0x00000010aae57824 */ /* 0x000fe200078e00ff */
[----:B------:R-:W-:Y:S01]  /*1cb0*/  LOP3.LUT R2, R2, 0x3e00, RZ, 0xe2, !PT ;  /* 0x00003e0002027812 */ /* 0x000fe200078ee2ff */
[----:B------:R-:W-:Y:S01]  /*1cc0*/  IMAD.SHL.U32 R217, R176, 0x10, RZ ;  /* 0x00000010b0d97824 */ /* 0x000fe200078e00ff */
[----:B------:R-:W-:Y:S01]  /*1cd0*/  LEA.HI.X R172, R172, c[0x0][0x164], R3, 0x1, P0 ;  /* 0x00005900acac7a11 */ /* 0x000fe200000f0c03 */
[----:B------:R-:W-:Y:S01]  /*1ce0*/  ULDC.64 UR4, c[0x0][0x168] ;  /* 0x00005a0000047ab9 */ /* 0x000fe20000000a00 */
[----:B------:R-:W-:Y:S01]  /*1cf0*/  LOP3.LUT R226, R2, R5, RZ, 0xfc, !PT ;  /* 0x0000000502e27212 */ /* 0x000fe200078efcff */
[----:B------:R-:W-:Y:S01]  /*1d00*/  USHF.R.S32.HI UR7, URZ, 0x1f, UR12 ;  /* 0x0000001f3f077899 */ /* 0x000fe2000801140c */
[----:B------:R-:W-:Y:S01]  /*1d10*/  SHF.R.S32.HI R3, RZ, 0x1f, R173 ;  /* 0x0000001fff037819 */ /* 0x000fe200000114ad */
[----:B------:R-:W-:Y:S01]  /*1d20*/  ULEA UR6, UP0, UR12, UR4, 0x2 ;  /* 0x000000040c067291 */ /* 0x000fe2000f80103f */
[----:B------:R-:W-:Y:S01]  /*1d30*/  SHF.R.S32.HI R2, RZ, 0x1f, R245 ;  /* 0x0000001fff027819 */ /* 0x000fe200000114f5 */
[----:B------:R-:W-:Y:S01]  /*1d40*/  ULEA.HI UR23, UR23, UR13, URZ, 0x6 ;  /* 0x0000000d17177291 */ /* 0x000fe2000f8f303f */
[----:B------:R-:W-:Y:S01]  /*1d50*/  LEA.HI.X R173, R173, c[0x0][0x164], R3, 0x1, P1 ;  /* 0x00005900adad7a11 */ /* 0x000fe200008f0c03 */
[----:B------:R-:W-:Y:S01]  /*1d60*/  IMAD.SHL.U32 R243, R165, 0x2, RZ ;  /* 0x00000002a5f37824 */ /* 0x000fe200078e00ff */
[C---:B------:R-:W-:Y:S01]  /*1d70*/  SHF.L.U64.HI R246, R245.reuse, 0x1, R2 ;  /* 0x00000001f5f67819 */ /* 0x040fe20000010202 */
[----:B------:R-:W-:Y:S01]  /*1d80*/  IMAD.SHL.U32 R245, R245, 0x2, RZ ;  /* 0x00000002f5f57824 */ /* 0x000fe200078e00ff */
[----:B------:R-:W-:Y:S01]  /*1d90*/  SHF.R.S32.HI R3, RZ, 0x1f, R165 ;  /* 0x0000001fff037819 */ /* 0x000fe200000114a5 */
[C---:B------:R-:W-:Y:S01]  /*1da0*/  IMAD.SHL.U32 R241, R166.reuse, 0x2, RZ ;  /* 0x00000002a6f17824 */ /* 0x040fe200078e00ff */
[----:B------:R-:W-:Y:S01]  /*1db0*/  SHF.R.S32.HI R2, RZ, 0x1f, R166 ;  /* 0x0000001fff027819 */ /* 0x000fe200000114a6 */
[----:B------:R-:W-:Y:S01]  /*1dc0*/  IMAD.SHL.U32 R238, R167, 0x2, RZ ;  /* 0x00000002a7ee7824 */ /* 0x000fe200078e00ff */
[----:B------:R-:W-:Y:S01]  /*1dd0*/  SHF.L.U64.HI R244, R165, 0x1, R3 ;  /* 0x00000001a5f47819 */ /* 0x000fe20000010203 */
[----:B------:R-:W-:Y:S01]  /*1de0*/  CS2R R6, SRZ ;  /* 0x0000000000067805 */ /* 0x000fe2000001ff00 */
[----:B------:R-:W-:Y:S01]  /*1df0*/  SHF.L.U64.HI R242, R166, 0x1, R2 ;  /* 0x00000001a6f27819 */ /* 0x000fe20000010202 */
[----:B------:R-:W-:Y:S01]  /*1e00*/  CS2R R8, SRZ ;  /* 0x0000000000087805 */ /* 0x000fe2000001ff00 */
[----:B------:R-:W-:Y:S01]  /*1e10*/  SHF.R.S32.HI R4, RZ, 0x1f, R174 ;  /* 0x0000001fff047819 */ /* 0x000fe200000114ae */
[----:B------:R-:W-:Y:S01]  /*1e20*/  CS2R R10, SRZ ;  /* 0x00000000000a7805 */ /* 0x000fe2000001ff00 */
[----:B------:R-:W-:Y:S01]  /*1e30*/  LEA R212, P0, R174, c[0x0][0x160], 0x1 ;  /* 0x00005800aed47a11 */ /* 0x000fe200078008ff */
[----:B------:R-:W-:Y:S01]  /*1e40*/  CS2R R12, SRZ ;  /* 0x00000000000c7805 */ /* 0x000fe2000001ff00 */
[----:B------:R-:W-:Y:S01]  /*1e50*/  LOP3.LUT R228, R179, 0x1, RZ, 0xc0, !PT ;  /* 0x00000001b3e47812 */ /* 0x000fe200078ec0ff */
[----:B------:R-:W-:Y:S01]  /*1e60*/  CS2R R14, SRZ ;  /* 0x00000000000e7805 */ /* 0x000fe2000001ff00 */
[----:B------:R-:W-:Y:S01]  /*1e70*/  SHF.R.S32.HI R3, RZ, 0x1f, R167 ;  /* 0x0000001fff037819 */ /* 0x000fe200000114a7 */
[----:B------:R-:W-:Y:S01]  /*1e80*/  CS2R R16, SRZ ;  /* 0x0000000000107805 */ /* 0x000fe2000001ff00 */
[----:B------:R-:W-:Y:S01]  /*1e90*/  SHF.R.S32.HI R2, RZ, 0x1f, R236 ;  /* 0x0000001fff027819 */ /* 0x000fe200000114ec */
[----:B------:R-:W-:Y:S01]  /*1ea0*/  IMAD R228, R228, 0x10, R178 ;  /* 0x00000010e4e47824 */ /* 0x000fe200078e02b2 */
[----:B------:R-:W-:Y:S01]  /*1eb0*/  LEA.HI.X R174, R174, c[0x0][0x164], R4, 0x1, P0 ;  /* 0x00005900aeae7a11 */ /* 0x000fe200000f0c04 */
[----:B------:R-:W-:Y:S01]  /*1ec0*/  CS2R R18, SRZ ;  /* 0x0000000000127805 */ /* 0x000fe2000001ff00 */
[----:B------:R-:W-:Y:S01]  /*1ed0*/  SHF.L.U64.HI R239, R167, 0x1, R3 ;  /* 0x00000001a7ef7819 */ /* 0x000fe20000010203 */
[----:B------:R-:W-:Y:S01]  /*1ee0*/  CS2R R20, SRZ ;  /* 0x0000000000147805 */ /* 0x000fe2000001ff00 */
[C---:B------:R-:W-:Y:S01]  /*1ef0*/  SHF.L.U64.HI R237, R236.reuse, 0x1, R2 ;  /* 0x00000001eced7819 */ /* 0x040fe20000010202 */
[----:B------:R-:W-:Y:S01]  /*1f00*/  IMAD.SHL.U32 R236, R236, 0x2, RZ ;  /* 0x00000002ecec7824 */ /* 0x000fe200078e00ff */
[----:B------:R-:W-:Y:S01]  /*1f10*/  SHF.R.S32.HI R3, RZ, 0x1f, R234 ;  /* 0x0000001fff037819 */ /* 0x000fe200000114ea */
[----:B------:R-:W-:Y:S01]  /*1f20*/  CS2R R22, SRZ ;  /* 0x0000000000167805 */ /* 0x000fe2000001ff00 */
[----:B------:R-:W-:Y:S01]  /*1f30*/  SHF.R.S32.HI R2, RZ, 0x1f, R232 ;  /* 0x0000001fff027819 */ /* 0x000fe200000114e8 */
[----:B------:R-:W-:Y:S01]  /*1f40*/  CS2R R24, SRZ ;  /* 0x0000000000187805 */ /* 0x000fe2000001ff00 */
[----:B------:R-:W-:Y:S01]  /*1f50*/  SHF.R.S32.HI R4, RZ, 0x1f, R224 ;  /* 0x0000001fff047819 */ /* 0x000fe200000114e0 */
[----:B------:R-:W-:Y:S01]  /*1f60*/  CS2R R26, SRZ ;  /* 0x00000000001a7805 */ /* 0x000fe2000001ff00 */
[----:B------:R-:W-:Y:S01]  /*1f70*/  IADD3 R206, P3, R206, 0x100, RZ ;  /* 0x00000100cece7810 */ /* 0x000fe20007f7e0ff */
[----:B------:R-:W-:Y:S01]  /*1f80*/  CS2R R28, SRZ ;  /* 0x00000000001c7805 */ /* 0x000fe2000001ff00 */
[----:B------:R-:W-:Y:S01]  /*1f90*/  IADD3 R208, P2, R208, 0x100, RZ ;  /* 0x00000100d0d07810 */ /* 0x000fe20007f5e0ff */
[----:B------:R-:W-:Y:S01]  /*1fa0*/  CS2R R30, SRZ ;  /* 0x00000000001e7805 */ /* 0x000fe2000001ff00 */
[----:B------:R-:W-:Y:S01]  /*1fb0*/  IADD3 R210, P1, R210, 0x100, RZ ;  /* 0x00000100d2d27810 */ /* 0x000fe20007f3e0ff */
[----:B------:R-:W-:Y:S01]  /*1fc0*/  CS2R R32, SRZ ;  /* 0x0000000000207805 */ /* 0x000fe2000001ff00 */
[----:B------:R-:W-:Y:S01]  /*1fd0*/  IADD3 R212, P0, R212, 0x100, RZ ;  /* 0x00000100d4d47810 */ /* 0x000fe20007f1e0ff */
[----:B------:R-:W-:Y:S01]  /*1fe0*/  CS2R R34, SRZ ;  /* 0x0000000000227805 */ /* 0x000fe2000001ff00 */
[----:B------:R-:W-:Y:S01]  /*1ff0*/  IADD3 R248, R247, 0x1c000, RZ ;  /* 0x0001c000f7f87810 */ /* 0x000fe20007ffe0ff */
[----:B------:R-:W-:Y:S01]  /*2000*/  CS2R R36, SRZ ;  /* 0x0000000000247805 */ /* 0x000fe2000001ff00 */
[C---:B------:R-:W-:Y:S01]  /*2010*/  SHF.L.U64.HI R235, R234.reuse, 0x1, R3 ;  /* 0x00000001eaeb7819 */ /* 0x040fe20000010203 */
[----:B------:R-:W-:Y:S01]  /*2020*/  IMAD.SHL.U32 R234, R234, 0x2, RZ ;  /* 0x00000002eaea7824 */ /* 0x000fe200078e00ff */
[C---:B------:R-:W-:Y:S01]  /*2030*/  SHF.L.U64.HI R233, R232.reuse, 0x1, R2 ;  /* 0x00000001e8e97819 */ /* 0x040fe20000010202 */
[----:B------:R-:W-:Y:S01]  /*2040*/  IMAD.SHL.U32 R232, R232, 0x2, RZ ;  /* 0x00000002e8e87824 */ /* 0x000fe200078e00ff */
[C---:B------:R-:W-:Y:S01]  /*2050*/  SHF.L.U64.HI R225, R224.reuse, 0x1, R4 ;  /* 0x00000001e0e17819 */ /* 0x040fe20000010204 */
[----:B------:R-:W-:Y:S01]  /*2060*/  IMAD.SHL.U32 R224, R224, 0x2, RZ ;  /* 0x00000002e0e07824 */ /* 0x000fe200078e00ff */
[----:B------:R-:W-:Y:S01]  /*2070*/  LOP3.LUT R227, R226, 0x8000, RZ, 0xfc, !PT ;  /* 0x00008000e2e37812 */ /* 0x000fe200078efcff */
[----:B------:R-:W-:Y:S01]  /*2080*/  CS2R R4, SRZ ;  /* 0x0000000000047805 */ /* 0x000fe2000001ff00 */
[----:B------:R-:W-:Y:S01]  /*2090*/  LOP3.LUT R249, R249, 0x14000, RZ, 0xfc, !PT ;  /* 0x00014000f9f97812 */ /* 0x000fe200078efcff */
[----:B------:R-:W-:Y:S01]  /*20a0*/  CS2R R38, SRZ ;  /* 0x0000000000267805 */ /* 0x000fe2000001ff00 */
[----:B------:R-:W-:Y:S01]  /*20b0*/  LOP3.LUT R247, R247, 0x20000, RZ, 0xfc, !PT ;  /* 0x00020000f7f77812 */ /* 0x000fe200078efcff */
        /* <DEDUP_REMOVED lines=46> */
[----:B------:R-:W-:Y:S01]  /*23a0*/  LOP3.LUT R231, R231, 0x14000, RZ, 0xfc, !PT ;  /* 0x00014000e7e77812 */ /* 0x000fe200078efcff */
[----:B------:R-:W-:Y:S01]  /*23b0*/  IMAD.X R205, RZ, RZ, R171, P3 ;  /* 0x000000ffffcd7224 */ /* 0x000fe200018e06ab */
[----:B------:R-:W-:Y:S01]  /*23c0*/  LOP3.LUT R230, R230, 0x14000, RZ, 0xfc, !PT ;  /* 0x00014000e6e67812 */ /* 0x000fe200078efcff */
[----:B------:R-:W-:Y:S01]  /*23d0*/  IMAD.X R207, RZ, RZ, R172, P2 ;  /* 0x000000ffffcf7224 */ /* 0x000fe200010e06ac */
[----:B------:R-:W-:Y:S01]  /*23e0*/  LOP3.LUT R229, R229, 0x14000, RZ, 0xfc, !PT ;  /* 0x00014000e5e57812 */ /* 0x000fe200078efcff */
[----:B------:R-:W-:Y:S01]  /*23f0*/  IMAD.X R209, RZ, RZ, R173, P1 ;  /* 0x000000ffffd17224 */ /* 0x000fe200008e06ad */
[----:B------:R-:W-:Y:S01]  /*2400*/  LOP3.LUT R217, R217, 0x70, RZ, 0xe2, !PT ;  /* 0x00000070d9d97812 */ /* 0x000fe200078ee2ff */
[----:B------:R-:W-:Y:S01]  /*2410*/  IMAD.X R211, RZ, RZ, R174, P0 ;  /* 0x000000ffffd37224 */ /* 0x000fe200000e06ae */
[----:B------:R-:W-:Y:S01]  /*2420*/  LEA R228, R228, 0x7000, 0x7 ;  /* 0x00007000e4e47811 */ /* 0x000fe200078e38ff */
[----:B------:R-:W-:Y:S01]  /*2430*/  ULEA.HI.X UR9, UR12, UR5, UR7, 0x2, UP0 ;  /* 0x000000050c097291 */ /* 0x000fe200080f1407 */
[----:B------:R-:W-:Y:S01]  /*2440*/  IADD3 R226, R226, 0xb000, RZ ;  /* 0x0000b000e2e27810 */ /* 0x000fe20007ffe0ff */
[----:B------:R-:W-:-:S02]  /*2450*/  UIADD3 UR22, UR22, -0x80, URZ ;  /* 0xffffff8016167890 */ /* 0x000fc4000fffe03f */
[----:B------:R-:W-:Y:S02]  /*2460*/  UMOV UR5, 0xc000 ;  /* 0x0000c00000057882 */ /* 0x000fe40000000000 */
[----:B------:R-:W-:Y:S02]  /*2470*/  USHF.L.U32 UR8, UR12, 0x1, URZ ;  /* 0x000000010c087899 */ /* 0x000fe4000800063f */
[----:B------:R-:W-:Y:S02]  /*2480*/  UMOV UR21, URZ ;  /* 0x0000003f00157c82 */ /* 0x000fe40008000000 */
[----:B------:R-:W-:Y:S02]  /*2490*/  UMOV UR20, 0x2 ;  /* 0x0000000200147882 */ /* 0x000fe40000000000 */
[----:B------:R-:W-:Y:S02]  /*24a0*/  UMOV UR19, 0x14000 ;  /* 0x0001400000137882 */ /* 0x000fe40000000000 */
[----:B------:R-:W-:-:S02]  /*24b0*/  UMOV UR18, 0x4000 ;  /* 0x0000400000127882 */ /* 0x000fc40000000000 */
[----:B------:R-:W-:Y:S02]  /*24c0*/  UMOV UR17, URZ ;  /* 0x0000003f00117c82 */ /* 0x000fe40008000000 */
[----:B------:R-:W-:Y:S02]  /*24d0*/  UMOV UR16, 0x1 ;  /* 0x0000000100107882 */ /* 0x000fe40000000000 */
[----:B------:R-:W-:Y:S02]  /*24e0*/  USHF.L.U64.HI UR7, UR12, 0x1, UR7 ;  /* 0x000000010c077899 */ /* 0x000fe40008010207 */
[----:B------:R-:W-:Y:S02]  /*24f0*/  USHF.R.S32.HI UR23, URZ, 0x6, UR23 ;  /* 0x000000063f177899 */ /* 0x000fe40008011417 */
[----:B------:R-:W-:-:S02]  /*2500*/  UMOV UR4, URZ ;  /* 0x0000003f00047c82 */ /* 0x000fc40008000000 */
[C---:B------:R-:W-:Y:S01]  /*2510*/  IADD3 R204, R198.reuse, 0x2, RZ ;  /* 0x00000002c6cc7810 */ /* 0x040fe20007ffe0ff */
[----:B------:R-:W-:Y:S01]  /*2520*/  IMAD.SHL.U32 R2, R175, 0x40, RZ ;  /* 0x00000040af027824 */ /* 0x000fe200078e00ff */
[----:B------:R-:W-:Y:S01]  /*2530*/  IADD3 R199, R198, 0x4, RZ ;  /* 0x00000004c6c77810 */ /* 0x000fe20007ffe0ff */
[----:B------:R-:W-:Y:S01]  /*2540*/  IMAD.SHL.U32 R3, R178, 0x100, RZ ;  /* 0x00000100b2037824 */ /* 0x000fe200078e00ff */
[----:B------:R-:W-:-:S02]  /*2550*/  IADD3 R202, R164, 0x8, RZ ;  /* 0x00000008a4ca7810 */ /* 0x000fc40007ffe0ff */
[----:B------:R-:W-:Y:S01]  /*2560*/  IADD3 R201, R164, 0x10, RZ ;  /* 0x00000010a4c97810 */ /* 0x000fe20007ffe0ff */
[--C-:B------:R-:W-:Y:S01]  /*2570*/  IMAD R203, R0, 0x8, R3.reuse ;  /* 0x0000000800cb7824 */ /* 0x100fe200078e0203 */
[----:B------:R-:W-:Y:S02]  /*2580*/  IADD3 R200, R164, 0x18, RZ ;  /* 0x00000018a4c87810 */ /* 0x000fe40007ffe0ff */
[----:B------:R-:W-:Y:S02]  /*2590*/  IADD3 R198, R198, 0x6, RZ ;  /* 0x00000006c6c67810 */ /* 0x000fe40007ffe0ff */
[--C-:B------:R-:W-:Y:S02]  /*25a0*/  LOP3.LUT R202, R202, 0x7, R180.reuse, 0x78, !PT ;  /* 0x00000007caca7812 */ /* 0x100fe400078e78b4 */
[--C-:B------:R-:W-:Y:S02]  /*25b0*/  LOP3.LUT R201, R201, 0x7, R180.reuse, 0x78, !PT ;  /* 0x00000007c9c97812 */ /* 0x100fe400078e78b4 */
[--C-:B------:R-:W-:Y:S01]  /*25c0*/  LOP3.LUT R200, R200, 0x7, R180.reuse, 0x78, !PT ;  /* 0x00000007c8c87812 */ /* 0x100fe200078e78b4 */
[--C-:B------:R-:W-:Y:S01]  /*25d0*/  IMAD R202, R202, 0x8, R3.reuse ;  /* 0x00000008caca7824 */ /* 0x100fe200078e0203 */
[--C-:B------:R-:W-:Y:S01]  /*25e0*/  LOP3.LUT R204, R204, 0x7, R180.reuse, 0x78, !PT ;  /* 0x00000007cccc7812 */ /* 0x100fe200078e78b4 */
[--C-:B------:R-:W-:Y:S01]  /*25f0*/  IMAD R201, R201, 0x8, R3.reuse ;  /* 0x00000008c9c97824 */ /* 0x100fe200078e0203 */
[--C-:B------:R-:W-:Y:S01]  /*2600*/  LOP3.LUT R199, R199, 0x7, R180.reuse, 0x78, !PT ;  /* 0x00000007c7c77812 */ /* 0x100fe200078e78b4 */
[----:B------:R-:W-:Y:S01]  /*2610*/  IMAD R200, R200, 0x8, R3 ;  /* 0x00000008c8c87824 */ /* 0x000fe200078e0203 */
[----:B------:R-:W-:Y:S01]  /*2620*/  LOP3.LUT R198, R198, 0x7, R180, 0x78, !PT ;  /* 0x00000007c6c67812 */ /* 0x000fe200078e78b4 */
[----:B------:R-:W-:-:S02]  /*2630*/  IMAD R204, R204, 0x8, R2 ;  /* 0x00000008cccc7824 */ /* 0x000fc400078e0202 */
[--C-:B------:R-:W-:Y:S02]  /*2640*/  IMAD R199, R199, 0x8, R2.reuse ;  /* 0x00000008c7c77824 */ /* 0x100fe400078e0202 */
[----:B------:R-:W-:-:S02]  /*2650*/  IMAD R198, R198, 0x8, R2 ;  /* 0x00000008c6c67824 */ /* 0x000fc400078e0202 */
.L_x_1:
[C---:B--2--5:R-:W5:Y:S01]  /*2660*/  HMMA.16816.F32 R4, R132.reuse, R136, R4 ;  /* 0x000000888404723c */ /* 0x064f620000001804 */
[----:B------:R-:W-:Y:S02]  /*2670*/  UIMAD.WIDE.U32 UR12, UR20, -0x55555555, URZ ;  /* 0xaaaaaaab140c78a5 */ /* 0x000fe4000f8e003f */
[----:B------:R-:W-:Y:S02]  /*2680*/  UIMAD.WIDE.U32 UR14, UR16, -0x55555555, URZ ;  /* 0xaaaaaaab100e78a5 */ /* 0x000fe4000f8e003f */
[----:B------:R-:W-:Y:S01]  /*2690*/  LEA R192, R204, UR4, 0x1 ;  /* 0x00000004ccc07c11 */ /* 0x000fe2000f8e08ff */
[----:B------:R-:W-:Y:S01]  /*26a0*/  USHF.R.U32.HI UR12, URZ, 0x1, UR13 ;  /* 0x000000013f0c7899 */ /* 0x000fe2000801160d */
[----:B------:R-:W-:Y:S01]  /*26b0*/  LEA R196, R201, UR5, 0x1 ;  /* 0x00000005c9c47c11 */ /* 0x000fe2000f8e08ff */
[C---:B------:R-:W5:Y:S01]  /*26c0*/  HMMA.16816.F32 R8, R132.reuse, R138, R8 ;  /* 0x0000008a8408723c */ /* 0x040f620000001808 */
[----:B------:R-:W-:Y:S01]  /*26d0*/  USHF.R.U32.HI UR15, URZ, 0x1, UR15 ;  /* 0x000000013f0f7899 */ /* 0x000fe2000801160f */
[----:B------:R-:W-:Y:S01]  /*26e0*/  LDSM.16.M88.4 R184, [R192+0x1000] ;  /* 0x00100000c0b8783b */ /* 0x000fe20000000200 */
[----:B------:R-:W-:Y:S01]  /*26f0*/  ISETP.GE.AND P2, PT, R250, UR22, PT ;  /* 0x00000016fa007c0c */ /* 0x000fe2000bf46270 */
[----:B------:R-:W-:Y:S01]  /*2700*/  IMAD.U32 R164, RZ, RZ, UR12 ;  /* 0x0000000cffa47e24 */ /* 0x000fe2000f8e00ff */
[----:B------:R-:W-:Y:S01]  /*2710*/  LEA R197, R200, UR5, 0x1 ;  /* 0x00000005c8c57c11 */ /* 0x000fe2000f8e08ff */
[----:B------:R-:W-:Y:S01]  /*2720*/  IMAD.U32 R2, RZ, RZ, UR12 ;  /* 0x0000000cff027e24 */ /* 0x000fe2000f8e00ff */
[----:B------:R-:W-:Y:S01]  /*2730*/  UISETP.GE.AND UP0, UPT, UR20, UR23, UPT ;  /* 0x000000171400728c */ /* 0x000fe2000bf06270 */
[C---:B------:R-:W5:Y:S01]  /*2740*/  HMMA.16816.F32 R12, R132.reuse, R140, R12 ;  /* 0x0000008c840c723c */ /* 0x040f62000000180c */
[----:B------:R-:W-:Y:S01]  /*2750*/  IMAD.U32 R165, RZ, RZ, UR15 ;  /* 0x0000000fffa57e24 */ /* 0x000fe2000f8e00ff */
[----:B------:R-:W-:Y:S01]  /*2760*/  LDSM.16.MT88.4 R176, [R196+0x2000] ;  /* 0x00200000c4b0783b */ /* 0x000fe20000004200 */
[----:B------:R-:W-:Y:S01]  /*2770*/  UIMAD UR13, UR15, -0xc000, UR18 ;  /* 0xffff40000f0d78a4 */ /* 0x000fe2000f8e0212 */
[----:B------:R-:W-:Y:S01]  /*2780*/  IMAD.U32 R166, RZ, RZ, UR15 ;  /* 0x0000000fffa67e24 */ /* 0x000fe2000f8e00ff */
[----:B------:R-:W-:Y:S01]  /*2790*/  PLOP3.LUT P1, PT, PT, PT, UP0, 0x40, 0x0 ;  /* 0x000000000000781c */ /* 0x000fe20003f2e808 */
[----:B------:R-:W-:Y:S01]  /*27a0*/  IMAD.U32 R167, RZ, RZ, UR15 ;  /* 0x0000000fffa77e24 */ /* 0x000fe2000f8e00ff */
[----:B------:R-:W-:Y:S01]  /*27b0*/  PLOP3.LUT P5, PT, PT, PT, UP0, 0x40, 0x0 ;  /* 0x000000000000781c */ /* 0x000fe20003fae808 */
[C---:B------:R-:W5:Y:S01]  /*27c0*/  HMMA.16816.F32 R16, R132.reuse, R142, R16 ;  /* 0x0000008e8410723c */ /* 0x040f620000001810 */
[----:B------:R-:W-:Y:S01]  /*27d0*/  IMAD.U32 R168, RZ, RZ, UR15 ;  /* 0x0000000fffa87e24 */ /* 0x000fe2000f8e00ff */
[----:B------:R-:W-:Y:S01]  /*27e0*/  LDSM.16.MT88.4 R180, [R197+0x2000] ;  /* 0x00200000c5b4783b */ /* 0x000fe20000004200 */
[----:B------:R-:W-:Y:S01]  /*27f0*/  PLOP3.LUT P0, PT, PT, PT, UP0, 0x40, 0x0 ;  /* 0x000000000000781c */ /* 0x000fe20003f0e808 */
[----:B------:R-:W-:Y:S01]  /*2800*/  IMAD.U32 R169, RZ, RZ, UR15 ;  /* 0x0000000fffa97e24 */ /* 0x000fe2000f8e00ff */
[----:B------:R-:W-:Y:S01]  /*2810*/  UIMAD UR14, UR15, -0x18000, UR19 ;  /* 0xfffe80000f0e78a4 */ /* 0x000fe2000f8e0213 */
[----:B------:R-:W-:Y:S01]  /*2820*/  IMAD R215, R164, -0x18000, R248 ;  /* 0xfffe8000a4d77824 */ /* 0x000fe200078e02f8 */
[----:B------:R-:W-:Y:S01]  /*2830*/  UIADD3 UR16, UR16, 0x1, URZ ;  /* 0x0000000110107890 */ /* 0x000fe2000fffe03f */
[C---:B------:R-:W5:Y:S01]  /*2840*/  HMMA.16816.F32 R20, R132.reuse, R144, R20 ;  /* 0x000000908414723c */ /* 0x040f620000001814 */
[----:B------:R-:W-:Y:S01]  /*2850*/  IMAD.U32 R3, RZ, RZ, UR12 ;  /* 0x0000000cff037e24 */ /* 0x000fe2000f8e00ff */
[----:B------:R-:W-:Y:S01]  /*2860*/  LDSM.16.M88.4 R188, [R192+0x2000] ;  /* 0x00200000c0bc783b */ /* 0x000fe20000000200 */
[----:B------:R-:W-:Y:S01]  /*2870*/  UIADD3 UR19, UR19, 0x8000, URZ ;  /* 0x0000800013137890 */ /* 0x000fe2000fffe03f */
[----:B------:R-:W-:Y:S01]  /*2880*/  IMAD R218, R165, -0xc000, R228 ;  /* 0xffff4000a5da7824 */ /* 0x000fe200078e02e4 */
[----:B------:R-:W-:Y:S01]  /*2890*/  UIADD3 UR18, UR18, 0x4000, URZ ;  /* 0x0000400012127890 */ /* 0x000fe2000fffe03f */
[----:B------:R-:W-:Y:S02]  /*28a0*/  IMAD R219, R166, -0x18000, R249 ;  /* 0xfffe8000a6db7824 */ /* 0x000fe400078e02f9 */
[C---:B------:R-:W5:Y:S01]  /*28b0*/  HMMA.16816.F32 R24, R132.reuse, R146, R24 ;  /* 0x000000928418723c */ /* 0x040f620000001818 */
[----:B------:R-:W-:Y:S01]  /*28c0*/  IMAD.U32 R0, RZ, RZ, UR12 ;  /* 0x0000000cff007e24 */ /* 0x000fe2000f8e00ff */
[----:B------:R-:W-:Y:S02]  /*28d0*/  UIADD3 UR12, UR20, 0x1, URZ ;  /* 0x00000001140c7890 */ /* 0x000fe4000fffe03f */
[----:B------:R-:W-:Y:S02]  /*28e0*/  IMAD R220, R167, -0x18000, R229 ;  /* 0xfffe8000a7dc7824 */ /* 0x000fe400078e02e5 */
[----:B------:R-:W-:Y:S01]  /*28f0*/  LDSM.16.M88.4 R164, [R192] ;  /* 0x00000000c0a4783b */ /* 0x000fe20000000200 */
[----:B------:R-:W-:Y:S01]  /*2900*/  IMAD R221, R168, -0x18000, R230 ;  /* 0xfffe8000a8dd7824 */ /* 0x000fe200078e02e6 */
[C---:B------:R-:W5:Y:S04]  /*2910*/  HMMA.16816.F32 R28, R132.reuse, R148, R28 ;  /* 0x00000094841c723c */ /* 0x040f68000000181c */
[----:B------:R-:W-:Y:S02]  /*2920*/  IMAD R222, R169, -0x18000, R231 ;  /* 0xfffe8000a9de7824 */ /* 0x000fe400078e02e7 */
[----:B------:R-:W-:Y:S01]  /*2930*/  LDSM.16.M88.4 R192, [R192+0x3000] ;  /* 0x00300000c0c0783b */ /* 0x000fe20000000200 */
[----:B------:R-:W-:Y:S01]  /*2940*/  IMAD R214, R2, -0xc000, R227 ;  /* 0xffff400002d67824 */ /* 0x000fe200078e02e3 */
[----:B------:R5:W5:Y:S04]  /*2950*/  HMMA.16816.F32 R32, R132, R150, R32 ;  /* 0x000000968420723c */ /* 0x000b680000001820 */
[----:B------:R-:W-:Y:S01]  /*2960*/  LEA R2, R203, UR5, 0x1 ;  /* 0x00000005cb027c11 */ /* 0x000fe2000f8e08ff */
[----:B------:R-:W-:Y:S01]  /*2970*/  IMAD R213, R0, -0xc000, R226 ;  /* 0xffff400000d57824 */ /* 0x000fe200078e02e2 */
[----:B------:R-:W-:Y:S01]  /*2980*/  LEA R0, R199, UR4, 0x1 ;  /* 0x00000004c7007c11 */ /* 0x000fe2000f8e08ff */
[----:B------:R-:W-:Y:S01]  /*2990*/  IMAD R216, R3, -0x18000, R247 ;  /* 0xfffe800003d87824 */ /* 0x000fe200078e02f7 */
[C---:B------:R-:W5:Y:S01]  /*29a0*/  HMMA.16816.F32 R36, R152.reuse, R136, R36 ;  /* 0x000000889824723c */ /* 0x040f620000001824 */
[----:B-1----:R-:W1:Y:S04]  /*29b0*/  LDSM.16.MT88.4 R168, [R2+0x2000] ;  /* 0x0020000002a8783b */ /* 0x002e680000004200 */
[----:B------:R-:W-:Y:S01]  /*29c0*/  LEA R3, R202, UR5, 0x1 ;  /* 0x00000005ca037c11 */ /* 0x000fe2000f8e08ff */
[----:B------:R-:W-:Y:S02]  /*29d0*/  UMOV UR5, UR14 ;  /* 0x0000000e00057c82 */ /* 0x000fe40008000000 */
[C---:B------:R-:W5:Y:S02]  /*29e0*/  HMMA.16816.F32 R40, R152.reuse, R138, R40 ;  /* 0x0000008a9828723c */ /* 0x040f640000001828 */
[----:B-----5:R-:W-:Y:S06]  /*29f0*/  LDSM.16.M88.4 R132, [R0] ;  /* 0x000000000084783b */ /* 0x020fec0000000200 */
[C---:B------:R-:W5:Y:S02]  /*2a00*/  HMMA.16816.F32 R44, R152.reuse, R140, R44 ;  /* 0x0000008c982c723c */ /* 0x040f64000000182c */
[----:B------:R-:W1:Y:S06]  /*2a10*/  LDSM.16.MT88.4 R172, [R3+0x2000] ;  /* 0x0020000003ac783b */ /* 0x000e6c0000004200 */
[C---:B------:R-:W5:Y:S08]  /*2a20*/  HMMA.16816.F32 R48, R152.reuse, R142, R48 ;  /* 0x0000008e9830723c */ /* 0x040f700000001830 */
[C---:B------:R-:W5:Y:S08]  /*2a30*/  HMMA.16816.F32 R52, R152.reuse, R144, R52 ;  /* 0x000000909834723c */ /* 0x040f700000001834 */
[C---:B------:R-:W5:Y:S08]  /*2a40*/  HMMA.16816.F32 R56, R152.reuse, R146, R56 ;  /* 0x000000929838723c */ /* 0x040f700000001838 */
[C---:B------:R-:W5:Y:S08]  /*2a50*/  HMMA.16816.F32 R60, R152.reuse, R148, R60 ;  /* 0x00000094983c723c */ /* 0x040f70000000183c */
[----:B------:R5:W5:Y:S02]  /*2a60*/  HMMA.16816.F32 R64, R152, R150, R64 ;  /* 0x000000969840723c */ /* 0x000b640000001840 */
[----:B-----5:R-:W-:Y:S06]  /*2a70*/  LDSM.16.M88.4 R152, [R0+0x1000] ;  /* 0x001000000098783b */ /* 0x020fec0000000200 */
[C---:B---3--:R-:W5:Y:S08]  /*2a80*/  HMMA.16816.F32 R68, R156.reuse, R136, R68 ;  /* 0x000000889c44723c */ /* 0x048f700000001844 */
[C---:B------:R-:W5:Y:S08]  /*2a90*/  HMMA.16816.F32 R72, R156.reuse, R138, R72 ;  /* 0x0000008a9c48723c */ /* 0x040f700000001848 */
[C---:B------:R-:W5:Y:S08]  /*2aa0*/  HMMA.16816.F32 R76, R156.reuse, R140, R76 ;  /* 0x0000008c9c4c723c */ /* 0x040f70000000184c */
[C---:B------:R-:W5:Y:S08]  /*2ab0*/  HMMA.16816.F32 R80, R156.reuse, R142, R80 ;  /* 0x0000008e9c50723c */ /* 0x040f700000001850 */
[C---:B------:R-:W5:Y:S08]  /*2ac0*/  HMMA.16816.F32 R84, R156.reuse, R144, R84 ;  /* 0x000000909c54723c */ /* 0x040f700000001854 */
[C---:B------:R-:W5:Y:S08]  /*2ad0*/  HMMA.16816.F32 R88, R156.reuse, R146, R88 ;  /* 0x000000929c58723c */ /* 0x040f700000001858 */
[C---:B------:R-:W5:Y:S08]  /*2ae0*/  HMMA.16816.F32 R92, R156.reuse, R148, R92 ;  /* 0x000000949c5c723c */ /* 0x040f70000000185c */
[----:B------:R5:W5:Y:S02]  /*2af0*/  HMMA.16816.F32 R96, R156, R150, R96 ;  /* 0x000000969c60723c */ /* 0x000b640000001860 */
[----:B-----5:R-:W-:Y:S06]  /*2b00*/  LDSM.16.M88.4 R156, [R0+0x2000] ;  /* 0x00200000009c783b */ /* 0x020fec0000000200 */
[C---:B------:R-:W5:Y:S08]  /*2b10*/  HMMA.16816.F32 R100, R160.reuse, R136, R100 ;  /* 0x00000088a064723c */ /* 0x040f700000001864 */
[C---:B------:R5:W5:Y:S02]  /*2b20*/  HMMA.16816.F32 R104, R160.reuse, R138, R104 ;  /* 0x0000008aa068723c */ /* 0x040b640000001868 */
[----:B-----5:R-:W2:Y:S06]  /*2b30*/  LDSM.16.MT88.4 R136, [R2+0x4000] ;  /* 0x004000000288783b */ /* 0x020eac0000004200 */
[C---:B------:R-:W5:Y:S08]  /*2b40*/  HMMA.16816.F32 R108, R160.reuse, R140, R108 ;  /* 0x0000008ca06c723c */ /* 0x040f70000000186c */
[C---:B------:R5:W5:Y:S02]  /*2b50*/  HMMA.16816.F32 R112, R160.reuse, R142, R112 ;  /* 0x0000008ea070723c */ /* 0x040b640000001870 */
[----:B-----5:R-:W2:Y:S06]  /*2b60*/  LDSM.16.MT88.4 R140, [R3+0x4000] ;  /* 0x00400000038c783b */ /* 0x020eac0000004200 */
[C---:B------:R-:W5:Y:S08]  /*2b70*/  HMMA.16816.F32 R116, R160.reuse, R144, R116 ;  /* 0x00000090a074723c */ /* 0x040f700000001874 */
[C---:B------:R5:W5:Y:S02]  /*2b80*/  HMMA.16816.F32 R120, R160.reuse, R146, R120 ;  /* 0x00000092a078723c */ /* 0x040b640000001878 */
[----:B-----5:R-:W2:Y:S06]  /*2b90*/  LDSM.16.MT88.4 R144, [R196+0x4000] ;  /* 0x00400000c490783b */ /* 0x020eac0000004200 */
[C---:B------:R-:W5:Y:S08]  /*2ba0*/  HMMA.16816.F32 R124, R160.reuse, R148, R124 ;  /* 0x00000094a07c723c */ /* 0x040f70000000187c */
[----:B------:R5:W5:Y:S02]  /*2bb0*/  HMMA.16816.F32 R128, R160, R150, R128 ;  /* 0x00000096a080723c */ /* 0x000b640000001880 */
[----:B-----5:R-:W2:-:S06]  /*2bc0*/  LDSM.16.MT88.4 R148, [R197+0x4000] ;  /* 0x00400000c594783b */ /* 0x020e8c0000004200 */
[C---:B-1----:R-:W5:Y:S02]  /*2bd0*/  HMMA.16816.F32 R4, R164.reuse, R168, R4 ;  /* 0x000000a8a404723c */ /* 0x042f640000001804 */
[----:B------:R1:W3:Y:S06]  /*2be0*/  LDSM.16.M88.4 R160, [R0+0x3000] ;  /* 0x0030000000a0783b */ /* 0x0002ec0000000200 */
[C---:B------:R-:W5:Y:S08]  /*2bf0*/  HMMA.16816.F32 R8, R164.reuse, R170, R8 ;  /* 0x000000aaa408723c */ /* 0x040f700000001808 */
[C---:B------:R-:W5:Y:S08]  /*2c00*/  HMMA.16816.F32 R12, R164.reuse, R172, R12 ;  /* 0x000000aca40c723c */ /* 0x040f70000000180c */
[C---:B------:R-:W5:Y:S04]  /*2c10*/  HMMA.16816.F32 R16, R164.reuse, R174, R16 ;  /* 0x000000aea410723c */ /* 0x040f680000001810 */
[----:B-1----:R-:W-:Y:S01]  /*2c20*/  LEA R0, R198, UR4, 0x1 ;  /* 0x00000004c6007c11 */ /* 0x002fe2000f8e08ff */
[----:B------:R-:W-:Y:S02]  /*2c30*/  UMOV UR4, UR13 ;  /* 0x0000000d00047c82 */ /* 0x000fe40008000000 */
[----:B------:R-:W-:Y:S01]  /*2c40*/  UIADD3 UR13, UR20, -0x1, URZ ;  /* 0xffffffff140d7890 */ /* 0x000fe2000fffe03f */
[C---:B------:R-:W5:Y:S02]  /*2c50*/  HMMA.16816.F32 R20, R164.reuse, R176, R20 ;  /* 0x000000b0a414723c */ /* 0x040f640000001814 */
[----:B------:R-:W-:Y:S02]  /*2c60*/  UMOV UR20, UR12 ;  /* 0x0000000c00147c82 */ /* 0x000fe40008000000 */
[----:B------:R-:W-:Y:S04]  /*2c70*/  UISETP.GE.AND UP1, UPT, UR13, UR23, UPT ;  /* 0x000000170d00728c */ /* 0x000fe8000bf26270 */
[C---:B------:R-:W5:Y:S08]  /*2c80*/  HMMA.16816.F32 R24, R164.reuse, R178, R24 ;  /* 0x000000b2a418723c */ /* 0x040f700000001818 */
[C---:B------:R-:W5:Y:S08]  /*2c90*/  HMMA.16816.F32 R28, R164.reuse, R180, R28 ;  /* 0x000000b4a41c723c */ /* 0x040f70000000181c */
[----:B------:R5:W5:Y:S02]  /*2ca0*/  HMMA.16816.F32 R32, R164, R182, R32 ;  /* 0x000000b6a420723c */ /* 0x000b640000001820 */
[----:B-----5:R-:W-:Y:S06]  /*2cb0*/  LDSM.16.M88.4 R164, [R0] ;  /* 0x0000000000a4783b */ /* 0x020fec0000000200 */
[C---:B------:R-:W5:Y:S08]  /*2cc0*/  HMMA.16816.F32 R36, R184.reuse, R168, R36 ;  /* 0x000000a8b824723c */ /* 0x040f700000001824 */
        /* <DEDUP_REMOVED lines=19> */
[----:B-----5:R1:W4:Y:S06]  /*2e00*/  LDSM.16.MT88.4 R168, [R2+0x6000] ;  /* 0x0060000002a8783b */ /* 0x02032c0000004200 */
[C---:B------:R-:W5:Y:S08]  /*2e10*/  HMMA.16816.F32 R108, R192.reuse, R172, R108 ;  /* 0x000000acc06c723c */ /* 0x040f70000000186c */
[C---:B------:R5:W5:Y:S02]  /*2e20*/  HMMA.16816.F32 R112, R192.reuse, R174, R112 ;  /* 0x000000aec070723c */ /* 0x040b640000001870 */
[----:B-----5:R-:W4:Y:S06]  /*2e30*/  LDSM.16.MT88.4 R172, [R3+0x6000] ;  /* 0x0060000003ac783b */ /* 0x020f2c0000004200 */
[C---:B------:R-:W5:Y:S02]  /*2e40*/  HMMA.16816.F32 R116, R192.reuse, R176, R116 ;  /* 0x000000b0c074723c */ /* 0x040f640000001874 */
[----:B-1----:R-:W1:Y:S06]  /*2e50*/  S2R R2, SR_TID.X ;  /* 0x0000000000027919 */ /* 0x002e6c0000002100 */
[C---:B------:R5:W5:Y:S02]  /*2e60*/  HMMA.16816.F32 R120, R192.reuse, R178, R120 ;  /* 0x000000b2c078723c */ /* 0x040b640000001878 */
[----:B-----5:R1:W4:Y:S06]  /*2e70*/  LDSM.16.MT88.4 R176, [R196+0x6000] ;  /* 0x00600000c4b0783b */ /* 0x02032c0000004200 */
[C---:B------:R-:W5:Y:S08]  /*2e80*/  HMMA.16816.F32 R124, R192.reuse, R180, R124 ;  /* 0x000000b4c07c723c */ /* 0x040f70000000187c */
[----:B------:R5:W5:Y:S02]  /*2e90*/  HMMA.16816.F32 R128, R192, R182, R128 ;  /* 0x000000b6c080723c */ /* 0x000b640000001880 */
[----:B-----5:R3:W4:-:S06]  /*2ea0*/  LDSM.16.MT88.4 R180, [R197+0x6000] ;  /* 0x00600000c5b4783b */ /* 0x02070c0000004200 */
[C---:B--2---:R-:W5:Y:S02]  /*2eb0*/  HMMA.16816.F32 R4, R132.reuse, R136, R4 ;  /* 0x000000888404723c */ /* 0x044f640000001804 */
[----:B------:R2:W4:Y:S03]  /*2ec0*/  LDSM.16.M88.4 R192, [R0+0x3000] ;  /* 0x0030000000c0783b */ /* 0x0005260000000200 */
[----:B-1----:R-:W-:Y:S03]  /*2ed0*/  IADD3 R196, R250, 0x20, RZ ;  /* 0x00000020fac47810 */ /* 0x002fe60007ffe0ff */
[C---:B------:R-:W5:Y:S02]  /*2ee0*/  HMMA.16816.F32 R8, R132.reuse, R138, R8 ;  /* 0x0000008a8408723c */ /* 0x040f640000001808 */
[----:B------:R-:W-:Y:S01]  /*2ef0*/  BAR.SYNC.DEFER_BLOCKING 0x0 ;  /* 0x0000000000007b1d */ /* 0x000fe20000010000 */
[----:B------:R-:W-:Y:S05]  /*2f00*/  ISETP.GE.AND P6, PT, R196, UR22, PT ;  /* 0x00000016c4007c0c */ /* 0x000fea000bfc6270 */
[C---:B------:R-:W5:Y:S04]  /*2f10*/  HMMA.16816.F32 R12, R132.reuse, R140, R12 ;  /* 0x0000008c840c723c */ /* 0x040f68000000180c */
[----:B---3--:R-:W-:Y:S04]  /*2f20*/  IADD3 R197, R250, 0x18, RZ ;  /* 0x00000018fac57810 */ /* 0x008fe80007ffe0ff */
[C---:B------:R-:W5:Y:S01]  /*2f30*/  HMMA.16816.F32 R16, R132.reuse, R142, R16 ;  /* 0x0000008e8410723c */ /* 0x040f620000001810 */
[----:B--2---:R-:W-:Y:S07]  /*2f40*/  IMAD.U32 R0, RZ, RZ, UR21 ;  /* 0x00000015ff007e24 */ /* 0x004fee000f8e00ff */
[C---:B------:R-:W5:Y:S08]  /*2f50*/  HMMA.16816.F32 R20, R132.reuse, R144, R20 ;  /* 0x000000908414723c */ /* 0x040f700000001814 */
[C---:B------:R-:W5:Y:S04]  /*2f60*/  HMMA.16816.F32 R24, R132.reuse, R146, R24 ;  /* 0x000000928418723c */ /* 0x040f680000001818 */
[----:B------:R-:W-:Y:S04]  /*2f70*/  LOP3.LUT R2, R2, 0x7, RZ, 0xc0, !PT ;  /* 0x0000000702027812 */ /* 0x000fe800078ec0ff */
[C---:B------:R-:W5:Y:S04]  /*2f80*/  HMMA.16816.F32 R28, R132.reuse, R148, R28 ;  /* 0x00000094841c723c */ /* 0x040f68000000181c */
[----:B------:R-:W-:Y:S04]  /*2f90*/  IMAD.SHL.U32 R2, R2, 0x8, RZ ;  /* 0x0000000802027824 */ /* 0x000fe800078e00ff */
[----:B------:R5:W5:Y:S03]  /*2fa0*/  HMMA.16816.F32 R32, R132, R150, R32 ;  /* 0x000000968420723c */ /* 0x000b660000001820 */
[----:B------:R-:W-:Y:S02]  /*2fb0*/  ISETP.GE.AND P3, PT, R2, UR22, PT ;  /* 0x0000001602007c0c */ /* 0x000fe4000bf66270 */
[----:B------:R-:W-:Y:S02]  /*2fc0*/  SEL R2, RZ, 0x10, P2 ;  /* 0x00000010ff027807 */ /* 0x000fe40001000000 */
[----:B-----5:R-:W-:Y:S01]  /*2fd0*/  IADD3 R133, R0, -0x2000, R213 ;  /* 0xffffe00000857810 */ /* 0x020fe20007ffe0d5 */
[C---:B------:R-:W5:Y:S01]  /*2fe0*/  HMMA.16816.F32 R36, R152.reuse, R136, R36 ;  /* 0x000000889824723c */ /* 0x040f620000001824 */
[----:B------:R-:W-:Y:S03]  /*2ff0*/  SEL R132, RZ, 0x10, P6 ;  /* 0x00000010ff847807 */ /* 0x000fe60003000000 */
[----:B------:R-:W-:Y:S02]  /*3000*/  SEL R3, RZ, 0x10, P3 ;  /* 0x00000010ff037807 */ /* 0x000fe40001800000 */
[----:B------:R-:W-:Y:S02]  /*3010*/  SEL R2, R2, RZ, P0 ;  /* 0x000000ff02027207 */ /* 0x000fe40000000000 */
[C---:B------:R-:W5:Y:S03]  /*3020*/  HMMA.16816.F32 R40, R152.reuse, R138, R40 ;  /* 0x0000008a9828723c */ /* 0x040f660000001828 */
[----:B------:R-:W-:Y:S02]  /*3030*/  ISETP.GE.AND P0, PT, R197, UR22, PT ;  /* 0x00000016c5007c0c */ /* 0x000fe4000bf06270 */
[----:B------:R-:W-:Y:S02]  /*3040*/  SEL R3, R3, RZ, P1 ;  /* 0x000000ff03037207 */ /* 0x000fe40000800000 */
[----:B------:R-:W-:Y:S01]  /*3050*/  ISETP.NE.U32.AND P1, PT, R2, RZ, PT ;  /* 0x000000ff0200720c */ /* 0x000fe20003f25070 */
[C---:B------:R-:W5:Y:S01]  /*3060*/  HMMA.16816.F32 R44, R152.reuse, R140, R44 ;  /* 0x0000008c982c723c */ /* 0x040f62000000182c */
[----:B------:R-:W-:Y:S02]  /*3070*/  SEL R0, RZ, 0x10, P0 ;  /* 0x00000010ff007807 */ /* 0x000fe40000000000 */
[----:B------:R-:W-:Y:S02]  /*3080*/  ISETP.NE.U32.AND P2, PT, R3, RZ, PT ;  /* 0x000000ff0300720c */ /* 0x000fe40003f45070 */
[----:B------:R-:W-:Y:S02]  /*3090*/  PLOP3.LUT P0, PT, PT, PT, UP0, 0x40, 0x0 ;  /* 0x000000000000781c */ /* 0x000fe40003f0e808 */
[----:B------:R-:W-:Y:S01]  /*30a0*/  IADD3 R134, R250, 0x8, RZ ;  /* 0x00000008fa867810 */ /* 0x000fe20007ffe0ff */
[C---:B------:R-:W5:Y:S03]  /*30b0*/  HMMA.16816.F32 R48, R152.reuse, R142, R48 ;  /* 0x0000008e9830723c */ /* 0x040f660000001830 */
[----:B------:R-:W-:Y:S02]  /*30c0*/  ISETP.GE.AND P4, PT, R134, UR22, PT ;  /* 0x0000001686007c0c */ /* 0x000fe4000bf86270 */
[C---:B------:R-:W-:Y:S02]  /*30d0*/  IADD3 R134, R250.reuse, 0x28, RZ ;  /* 0x00000028fa867810 */ /* 0x040fe40007ffe0ff */
[----:B------:R-:W-:Y:S01]  /*30e0*/  SEL R3, RZ, 0x10, P4 ;  /* 0x00000010ff037807 */ /* 0x000fe20002000000 */
[C---:B------:R-:W5:Y:S01]  /*30f0*/  HMMA.16816.F32 R52, R152.reuse, R144, R52 ;  /* 0x000000909834723c */ /* 0x040f620000001834 */
[----:B------:R-:W-:Y:S03]  /*3100*/  PLOP3.LUT P4, PT, PT, PT, UP0, 0x40, 0x0 ;  /* 0x000000000000781c */ /* 0x000fe60003f8e808 */
[----:B------:R-:W-:Y:S02]  /*3110*/  SEL R3, R3, RZ, P5 ;  /* 0x000000ff03037207 */ /* 0x000fe40002800000 */
[C---:B------:R-:W-:Y:S02]  /*3120*/  IADD3 R135, R250.reuse, 0x10, RZ ;  /* 0x00000010fa877810 */ /* 0x040fe40007ffe0ff */
[C---:B------:R-:W5:Y:S03]  /*3130*/  HMMA.16816.F32 R56, R152.reuse, R146, R56 ;  /* 0x000000929838723c */ /* 0x040f660000001838 */
[----:B------:R-:W-:Y:S01]  /*3140*/  ISETP.NE.U32.AND P6, PT, R3, RZ, PT ;  /* 0x000000ff0300720c */ /* 0x000fe20003fc5070 */
[----:B------:R-:W-:Y:S01]  /*3150*/  IMAD.MOV.U32 R3, RZ, RZ, R211 ;  /* 0x000000ffff037224 */ /* 0x000fe200078e00d3 */
[----:B------:R-:W-:Y:S02]  /*3160*/  ISETP.GE.AND P3, PT, R135, UR22, PT ;  /* 0x0000001687007c0c */ /* 0x000fe4000bf66270 */
[----:B------:R-:W-:Y:S01]  /*3170*/  IADD3 R135, R250, 0x30, RZ ;  /* 0x00000030fa877810 */ /* 0x000fe20007ffe0ff */
[C---:B------:R-:W5:Y:S01]  /*3180*/  HMMA.16816.F32 R60, R152.reuse, R148, R60 ;  /* 0x00000094983c723c */ /* 0x040f62000000183c */
[----:B------:R-:W-:Y:S02]  /*3190*/  SEL R2, RZ, 0x10, P3 ;  /* 0x00000010ff027807 */ /* 0x000fe40001800000 */
[----:B------:R-:W-:Y:S02]  /*31a0*/  PLOP3.LUT P3, PT, PT, PT, UP0, 0x40, 0x0 ;  /* 0x000000000000781c */ /* 0x000fe40003f6e808 */
[----:B------:R-:W-:Y:S02]  /*31b0*/  SEL R2, R2, RZ, P4 ;  /* 0x000000ff02027207 */ /* 0x000fe40002000000 */
[----:B------:R-:W-:Y:S01]  /*31c0*/  SEL R0, R0, RZ, P3 ;  /* 0x000000ff00007207 */ /* 0x000fe20001800000 */
[----:B------:R-:W5:Y:S03]  /*31d0*/  HMMA.16816.F32 R64, R152, R150, R64 ;  /* 0x000000969840723c */ /* 0x000f660000001840 */
[----:B------:R-:W-:Y:S02]  /*31e0*/  ISETP.NE.U32.AND P5, PT, R2, RZ, PT ;  /* 0x000000ff0200720c */ /* 0x000fe40003fa5070 */
[----:B------:R-:W-:Y:S01]  /*31f0*/  ISETP.NE.U32.AND P4, PT, R0, RZ, PT ;  /* 0x000000ff0000720c */ /* 0x000fe20003f85070 */
[C---:B------:R-:W-:Y:S01]  /*3200*/  IMAD.IADD R0, R217.reuse, 0x1, R133 ;  /* 0x00000001d9007824 */ /* 0x040fe200078e0285 */
[----:B------:R-:W-:Y:S01]  /*3210*/  SEL R2, R132, RZ, P0 ;  /* 0x000000ff84027207 */ /* 0x000fe20000000000 */
[C---:B------:R-:W5:Y:S05]  /*3220*/  HMMA.16816.F32 R68, R156.reuse, R136, R68 ;  /* 0x000000889c44723c */ /* 0x040f6a0000001844 */
[----:B------:R-:W-:Y:S01]  /*3230*/  IADD3 R132, R217, UR21, R214 ;  /* 0x00000015d9847c10 */ /* 0x000fe2000fffe0d6 */
[----:B------:R-:W-:Y:S01]  /*3240*/  IMAD.MOV.U32 R133, RZ, RZ, R207 ;  /* 0x000000ffff857224 */ /* 0x000fe200078e00cf */
[----:B------:R-:W-:Y:S01]  /*3250*/  ISETP.NE.U32.AND P3, PT, R2, RZ, PT ;  /* 0x000000ff0200720c */ /* 0x000fe20003f65070 */
[C---:B------:R-:W5:Y:S04]  /*3260*/  HMMA.16816.F32 R72, R156.reuse, R138, R72 ;  /* 0x0000008a9c48723c */ /* 0x040f680000001848 */
[----:B------:R-:W-:Y:S04]  /*3270*/  IMAD.MOV.U32 R2, RZ, RZ, R212 ;  /* 0x000000ffff027224 */ /* 0x000fe800078e00d4 */
[C---:B------:R-:W5:Y:S01]  /*3280*/  HMMA.16816.F32 R76, R156.reuse, R140, R76 ;  /* 0x0000008c9c4c723c */ /* 0x040f62000000184c */
[----:B------:R-:W-:Y:S01]  /*3290*/  @!PT LDS RZ, [RZ] ;  /* 0x00000000fffff984 */ /* 0x000fe20000000800 */
[----:B------:R-:W-:Y:S01]  /*32a0*/  @!PT LDS RZ, [RZ] ;  /* 0x00000000fffff984 */ /* 0x000fe20000000800 */
[----:B------:R-:W-:Y:S01]  /*32b0*/  @!PT LDS RZ, [RZ] ;  /* 0x00000000fffff984 */ /* 0x000fe20000000800 */
[----:B------:R1:W-:Y:S07]  /*32c0*/  LDGSTS.E.BYPASS.LTC128B.128 [R132], [R2.64], P2 ;  /* 0x0000000002847fae */ /* 0x0003ee0009101d4a */
[C---:B------:R-:W5:Y:S08]  /*32d0*/  HMMA.16816.F32 R80, R156.reuse, R142, R80 ;  /* 0x0000008e9c50723c */ /* 0x040f700000001850 */
[C---:B------:R-:W5:Y:S08]  /*32e0*/  HMMA.16816.F32 R84, R156.reuse, R144, R84 ;  /* 0x000000909c54723c */ /* 0x040f700000001854 */
[C---:B------:R-:W5:Y:S04]  /*32f0*/  HMMA.16816.F32 R88, R156.reuse, R146, R88 ;  /* 0x000000929c58723c */ /* 0x040f680000001858 */
[----:B-1----:R-:W-:Y:S02]  /*3300*/  IMAD.MOV.U32 R2, RZ, RZ, R210 ;  /* 0x000000ffff027224 */ /* 0x002fe400078e00d2 */
[----:B------:R-:W-:Y:S02]  /*3310*/  IMAD.MOV.U32 R3, RZ, RZ, R209 ;  /* 0x000000ffff037224 */ /* 0x000fe400078e00d1 */
[C---:B------:R-:W5:Y:S03]  /*3320*/  HMMA.16816.F32 R92, R156.reuse, R148, R92 ;  /* 0x000000949c5c723c */ /* 0x040f66000000185c */
[----:B------:R1:W-:Y:S01]  /*3330*/  LDGSTS.E.BYPASS.LTC128B.128 [R0], [R2.64], P2 ;  /* 0x0000000002007fae */ /* 0x0003e20009101d4a */
[----:B------:R-:W-:Y:S04]  /*3340*/  IMAD.MOV.U32 R132, RZ, RZ, R208 ;  /* 0x000000ffff847224 */ /* 0x000fe800078e00d0 */
[----:B------:R-:W5:Y:S03]  /*3350*/  HMMA.16816.F32 R96, R156, R150, R96 ;  /* 0x000000969c60723c */ /* 0x000f660000001860 */
[----:B------:R2:W-:Y:S05]  /*3360*/  LDGSTS.E.BYPASS.LTC128B.128 [R0+0x1000], [R132.64], P2 ;  /* 0x0100000084007fae */ /* 0x0005ea0009101d4a */
[C---:B------:R-:W5:Y:S08]  /*3370*/  HMMA.16816.F32 R100, R160.reuse, R136, R100 ;  /* 0x00000088a064723c */ /* 0x040f700000001864 */
[C---:B------:R-:W5:Y:S04]  /*3380*/  HMMA.16816.F32 R104, R160.reuse, R138, R104 ;  /* 0x0000008aa068723c */ /* 0x040f680000001868 */
[----:B-1----:R-:W-:Y:S04]  /*3390*/  IADD3 R2, P0, R224, UR6, RZ ;  /* 0x00000006e0027c10 */ /* 0x002fe8000ff1e0ff */
[C---:B------:R5:W5:Y:S04]  /*33a0*/  HMMA.16816.F32 R108, R160.reuse, R140, R108 ;  /* 0x0000008ca06c723c */ /* 0x040b68000000186c */
[----:B------:R-:W-:Y:S01]  /*33b0*/  IADD3.X R3, R225, UR9, RZ, P0, !PT ;  /* 0x00000009e1037c10 */ /* 0x000fe200087fe4ff */
[----:B--2---:R-:W-:Y:S02]  /*33c0*/  IMAD.MOV.U32 R132, RZ, RZ, R206 ;  /* 0x000000ffff847224 */ /* 0x004fe400078e00ce */
[----:B-----5:R-:W-:Y:S01]  /*33d0*/  IADD3 R140, R252, UR17, R220 ;  /* 0x00000011fc8c7c10 */ /* 0x020fe2000fffe0dc */
[C---:B------:R-:W5:Y:S03]  /*33e0*/  HMMA.16816.F32 R112, R160.reuse, R142, R112 ;  /* 0x0000008ea070723c */ /* 0x040f660000001870 */
[----:B------:R-:W-:Y:S01]  /*33f0*/  ISETP.GE.AND P0, PT, R134, UR22, PT ;  /* 0x0000001686007c0c */ /* 0x000fe2000bf06270 */
[----:B------:R-:W-:Y:S01]  /*3400*/  IMAD.MOV.U32 R133, RZ, RZ, R205 ;  /* 0x000000ffff857224 */ /* 0x000fe200078e00cd */
[----:B------:R-:W-:Y:S03]  /*3410*/  IADD3 R134, R250, 0x38, RZ ;  /* 0x00000038fa867810 */ /* 0x000fe60007ffe0ff */
[C---:B------:R5:W5:Y:S01]  /*3420*/  HMMA.16816.F32 R116, R160.reuse, R144, R116 ;  /* 0x00000090a074723c */ /* 0x040b620000001874 */
[----:B------:R1:W-:Y:S02]  /*3430*/  LDGSTS.E.BYPASS.LTC128B.128 [R0+0x2000], [R132.64], P2 ;  /* 0x0200000084007fae */ /* 0x0003e40009101d4a */
[----:B------:R-:W-:Y:S04]  /*3440*/  ISETP.GE.AND P2, PT, R135, UR22, PT ;  /* 0x0000001687007c0c */ /* 0x000fe8000bf46270 */
[C---:B-----5:R-:W-:Y:S01]  /*3450*/  IADD3 R144, R252.reuse, UR17, R221 ;  /* 0x00000011fc907c10 */ /* 0x060fe2000fffe0dd */
[C---:B------:R-:W5:Y:S01]  /*3460*/  HMMA.16816.F32 R120, R160.reuse, R146, R120 ;  /* 0x00000092a078723c */ /* 0x040f620000001878 */
[----:B------:R-:W0:Y:S03]  /*3470*/  LDGDEPBAR ;  /* 0x00000000000079af */ /* 0x000e260000000000 */
[----:B------:R-:W-:Y:S02]  /*3480*/  SEL R135, RZ, 0x10, P2 ;  /* 0x00000010ff877807 */ /* 0x000fe40001000000 */
[----:B------:R-:W-:Y:S02]  /*3490*/  PLOP3.LUT P2, PT, PT, PT, UP0, 0x40, 0x0 ;  /* 0x000000000000781c */ /* 0x000fe40003f4e808 */
[C---:B------:R5:W5:Y:S07]  /*34a0*/  HMMA.16816.F32 R124, R160.reuse, R148, R124 ;  /* 0x00000094a07c723c */ /* 0x040b6e000000187c */
[----:B-----5:R-:W-:Y:S01]  /*34b0*/  IADD3 R148, R252, UR17, R222 ;  /* 0x00000011fc947c10 */ /* 0x020fe2000fffe0de */
[----:B------:R5:W5:Y:S04]  /*34c0*/  HMMA.16816.F32 R128, R160, R150, R128 ;  /* 0x00000096a080723c */ /* 0x000b680000001880 */
[----:B-1----:R-:W-:-:S04]  /*34d0*/  IADD3 R0, R223, UR17, R215 ;  /* 0x00000011df007c10 */ /* 0x002fc8000fffe0d7 */
[C---:B----4-:R5:W5:Y:S01]  /*34e0*/  HMMA.16816.F32 R4, R164.reuse, R168, R4 ;  /* 0x000000a8a404723c */ /* 0x050b620000001804 */
[----:B------:R1:W-:Y:S04]  /*34f0*/  LDGSTS.E.BYPASS.LTC128B.128 [R0], [R2.64], P1 ;  /* 0x0000000002007fae */ /* 0x0003e80008901d4a */
[----:B------:R-:W-:Y:S01]  /*3500*/  ISETP.GE.AND P1, PT, R134, UR22, PT ;  /* 0x0000001686007c0c */ /* 0x000fe2000bf26270 */
[----:B------:R-:W-:Y:S02]  /*3510*/  UIADD3 UR22, UR22, -0x40, URZ ;  /* 0xffffffc016167890 */ /* 0x000fe4000fffe03f */
[C---:B------:R5:W5:Y:S01]  /*3520*/  HMMA.16816.F32 R8, R164.reuse, R170, R8 ;  /* 0x000000aaa408723c */ /* 0x040b620000001808 */
[----:B------:R-:W-:Y:S02]  /*3530*/  SEL R136, RZ, 0x10, P1 ;  /* 0x00000010ff887807 */ /* 0x000fe40000800000 */
[----:B------:R-:W-:Y:S04]  /*3540*/  PLOP3.LUT P1, PT, PT, PT, UP0, 0x40, 0x0 ;  /* 0x000000000000781c */ /* 0x000fe80003f2e808 */
[----:B------:R-:W-:Y:S01]  /*3550*/  SEL R135, R135, RZ, P1 ;  /* 0x000000ff87877207 */ /* 0x000fe20000800000 */
[C---:B------:R5:W5:Y:S04]  /*3560*/  HMMA.16816.F32 R12, R164.reuse, R172, R12 ;  /* 0x000000aca40c723c */ /* 0x040b68000000180c */
[----:B------:R-:W-:Y:S04]  /*3570*/  IADD3 R134, P1, R236, UR6, RZ ;  /* 0x00000006ec867c10 */ /* 0x000fe8000ff3e0ff */
[C---:B------:R5:W5:Y:S01]  /*3580*/  HMMA.16816.F32 R16, R164.reuse, R174, R16 ;  /* 0x000000aea410723c */ /* 0x040b620000001810 */
[----:B-1----:R-:W-:Y:S03]  /*3590*/  SEL R3, RZ, 0x10, P0 ;  /* 0x00000010ff037807 */ /* 0x002fe60000000000 */
[----:B------:R-:W-:Y:S04]  /*35a0*/  IADD3 R132, P0, R232, UR6, RZ ;  /* 0x00000006e8847c10 */ /* 0x000fe8000ff1e0ff */
[C---:B------:R5:W5:Y:S04]  /*35b0*/  HMMA.16816.F32 R20, R164.reuse, R176, R20 ;  /* 0x000000b0a414723c */ /* 0x040b680000001814 */
[----:B------:R-:W-:Y:S02]  /*35c0*/  IADD3.X R133, R233, UR9, RZ, P0, !PT ;  /* 0x00000009e9857c10 */ /* 0x000fe400087fe4ff */
[----:B------:R-:W-:Y:S02]  /*35d0*/  PLOP3.LUT P0, PT, PT, PT, UP0, 0x40, 0x0 ;  /* 0x000000000000781c */ /* 0x000fe40003f0e808 */
[C---:B------:R5:W5:Y:S01]  /*35e0*/  HMMA.16816.F32 R24, R164.reuse, R178, R24 ;  /* 0x000000b2a418723c */ /* 0x040b620000001818 */
[----:B------:R1:W-:Y:S03]  /*35f0*/  LDGSTS.E.BYPASS.LTC128B.128 [R0+0x1000], [R132.64], P6 ;  /* 0x0100000084007fae */ /* 0x0003e6000b101d4a */
[----:B------:R-:W-:Y:S02]  /*3600*/  SEL R3, R3, RZ, P2 ;  /* 0x000000ff03037207 */ /* 0x000fe40001000000 */
[----:B------:R-:W-:Y:S02]  /*3610*/  IADD3 R2, P2, R234, UR6, RZ ;  /* 0x00000006ea027c10 */ /* 0x000fe4000ff5e0ff */
[C---:B------:R5:W5:Y:S04]  /*3620*/  HMMA.16816.F32 R28, R164.reuse, R180, R28 ;  /* 0x000000b4a41c723c */ /* 0x040b68000000181c */
[----:B------:R-:W-:Y:S02]  /*3630*/  SEL R136, R136, RZ, P0 ;  /* 0x000000ff88887207 */ /* 0x000fe40000000000 */
[----:B------:R-:W-:Y:S02]  /*3640*/  ISETP.NE.U32.AND P0, PT, R3, RZ, PT ;  /* 0x000000ff0300720c */ /* 0x000fe40003f05070 */
[----:B------:R5:W5:Y:S04]  /*3650*/  HMMA.16816.F32 R32, R164, R182, R32 ;  /* 0x000000b6a420723c */ /* 0x000b680000001820 */
[----:B------:R-:W-:Y:S02]  /*3660*/  IADD3.X R3, R235, UR9, RZ, P2, !PT ;  /* 0x00000009eb037c10 */ /* 0x000fe400097fe4ff */
[----:B------:R-:W-:Y:S02]  /*3670*/  ISETP.NE.U32.AND P2, PT, R135, RZ, PT ;  /* 0x000000ff8700720c */ /* 0x000fe40003f45070 */
[C---:B------:R5:W5:Y:S01]  /*3680*/  HMMA.16816.F32 R36, R184.reuse, R168, R36 ;  /* 0x000000a8b824723c */ /* 0x040b620000001824 */
[----:B------:R2:W-:Y:S04]  /*3690*/  LDGSTS.E.BYPASS.LTC128B.128 [R0+0x2000], [R2.64], P5 ;  /* 0x0200000002007fae */ /* 0x0005e8000a901d4a */
[----:B------:R-:W-:Y:S02]  /*36a0*/  IADD3.X R135, R237, UR9, RZ, P1, !PT ;  /* 0x00000009ed877c10 */ /* 0x000fe40008ffe4ff */
[----:B------:R-:W-:Y:S01]  /*36b0*/  ISETP.NE.U32.AND P1, PT, R136, RZ, PT ;  /* 0x000000ff8800720c */ /* 0x000fe20003f25070 */
[C---:B------:R5:W5:Y:S02]  /*36c0*/  HMMA.16816.F32 R40, R184.reuse, R170, R40 ;  /* 0x000000aab828723c */ /* 0x040b640000001828 */
[----:B-1----:R1:W-:Y:S02]  /*36d0*/  LDGSTS.E.BYPASS.LTC128B.128 [R0+0x3000], [R134.64], P4 ;  /* 0x0300000086007fae */ /* 0x0023e4000a101d4a */
[----:B------:R-:W-:Y:S02]  /*36e0*/  IADD3 R136, P5, R238, UR6, RZ ;  /* 0x00000006ee887c10 */ /* 0x000fe4000ffbe0ff */
[----:B------:R-:W-:Y:S02]  /*36f0*/  IADD3 R132, P4, R243, UR6, RZ ;  /* 0x00000006f3847c10 */ /* 0x000fe4000ff9e0ff */
[C---:B------:R5:W5:Y:S04]  /*3700*/  HMMA.16816.F32 R44, R184.reuse, R172, R44 ;  /* 0x000000acb82c723c */ /* 0x040b68000000182c */
[----:B------:R-:W-:Y:S02]  /*3710*/  IADD3.X R137, R239, UR9, RZ, P5, !PT ;  /* 0x00000009ef897c10 */ /* 0x000fe4000affe4ff */
[----:B------:R-:W-:Y:S02]  /*3720*/  IADD3.X R133, R244, UR9, RZ, P4, !PT ;  /* 0x00000009f4857c10 */ /* 0x000fe4000a7fe4ff */
[C---:B------:R5:W5:Y:S04]  /*3730*/  HMMA.16816.F32 R48, R184.reuse, R174, R48 ;  /* 0x000000aeb830723c */ /* 0x040b680000001830 */
[----:B--2---:R-:W-:Y:S02]  /*3740*/  IADD3 R3, R223, UR17, R216 ;  /* 0x00000011df037c10 */ /* 0x004fe4000fffe0d8 */
[----:B------:R-:W-:Y:S02]  /*3750*/  IADD3 R2, P5, R245, UR6, RZ ;  /* 0x00000006f5027c10 */ /* 0x000fe4000ffbe0ff */
[C---:B------:R5:W5:Y:S01]  /*3760*/  HMMA.16816.F32 R52, R184.reuse, R176, R52 ;  /* 0x000000b0b834723c */ /* 0x040b620000001834 */
[----:B------:R2:W-:Y:S03]  /*3770*/  LDGSTS.E.BYPASS.LTC128B.128 [R3], [R136.64], P3 ;  /* 0x0000000088037fae */ /* 0x0005e60009901d4a */
[----:B------:R-:W-:Y:S02]  /*3780*/  IADD3 R206, P4, R206, 0x80, RZ ;  /* 0x00000080cece7810 */ /* 0x000fe40007f9e0ff */
[----:B-1----:R-:W-:Y:S01]  /*3790*/  IADD3 R134, P6, R241, UR6, RZ ;  /* 0x00000006f1867c10 */ /* 0x002fe2000ffde0ff */
[----:B------:R-:W-:Y:S01]  /*37a0*/  UIADD3 UR6, UP0, UR6, UR8, URZ ;  /* 0x0000000806067290 */ /* 0x000fe2000ff1e03f */
[C---:B------:R5:W5:Y:S04]  /*37b0*/  HMMA.16816.F32 R56, R184.reuse, R178, R56 ;  /* 0x000000b2b838723c */ /* 0x040b680000001838 */
[----:B------:R-:W-:Y:S01]  /*37c0*/  IADD3.X R135, R242, UR9, RZ, P6, !PT ;  /* 0x00000009f2877c10 */ /* 0x000fe2000b7fe4ff */
[----:B------:R-:W-:Y:S01]  /*37d0*/  IMAD.X R205, RZ, RZ, R205, P4 ;  /* 0x000000ffffcd7224 */ /* 0x000fe200020e06cd */
[----:B------:R-:W-:Y:S02]  /*37e0*/  IADD3 R208, P3, R208, 0x80, RZ ;  /* 0x00000080d0d07810 */ /* 0x000fe40007f7e0ff */
[C---:B------:R5:W5:Y:S01]  /*37f0*/  HMMA.16816.F32 R60, R184.reuse, R180, R60 ;  /* 0x000000b4b83c723c */ /* 0x040b62000000183c */
[----:B------:R1:W-:Y:S01]  /*3800*/  LDGSTS.E.BYPASS.LTC128B.128 [R0+0x5000], [R134.64], P0 ;  /* 0x0500000086007fae */ /* 0x0003e20008101d4a */
[----:B------:R-:W-:Y:S02]  /*3810*/  PLOP3.LUT P0, PT, PT, PT, UP1, 0x80, 0x0 ;  /* 0x000000000000781c */ /* 0x000fe40003f0f018 */
[----:B------:R-:W-:Y:S04]  /*3820*/  IMAD.X R207, RZ, RZ, R207, P3 ;  /* 0x000000ffffcf7224 */ /* 0x000fe800018e06cf */
[----:B------:R5:W5:Y:S01]  /*3830*/  HMMA.16816.F32 R64, R184, R182, R64 ;  /* 0x000000b6b840723c */ /* 0x000b620000001840 */
[----:B------:R1:W-:Y:S03]  /*3840*/  LDGSTS.E.BYPASS.LTC128B.128 [R0+0x6000], [R132.64], P2 ;  /* 0x0600000084007fae */ /* 0x0003e60009101d4a */
[----:B--2---:R-:W-:Y:S01]  /*3850*/  IADD3 R136, R252, UR17, R219 ;  /* 0x00000011fc887c10 */ /* 0x004fe2000fffe0db */
[----:B------:R-:W-:Y:S01]  /*3860*/  UIADD3 UR17, UR17, 0x8000, URZ ;  /* 0x0000800011117890 */ /* 0x000fe2000fffe03f */
[----:B------:R-:W-:Y:S01]  /*3870*/  IADD3.X R3, R246, UR9, RZ, P5, !PT ;  /* 0x00000009f6037c10 */ /* 0x000fe2000affe4ff */
[----:B------:R-:W-:Y:S01]  /*3880*/  UIADD3.X UR9, UR9, UR7, URZ, UP0, !UPT ;  /* 0x0000000709097290 */ /* 0x000fe200087fe43f */
[C---:B------:R5:W5:Y:S03]  /*3890*/  HMMA.16816.F32 R68, R188.reuse, R168, R68 ;  /* 0x000000a8bc44723c */ /* 0x040b660000001844 */
[----:B------:R1:W-:Y:S02]  /*38a0*/  LDGSTS.E.BYPASS.LTC128B.128 [R0+0x7000], [R2.64], P1 ;  /* 0x0700000002007fae */ /* 0x0003e40008901d4a */
[----:B------:R-:W-:Y:S02]  /*38b0*/  IADD3 R210, P2, R210, 0x80, RZ ;  /* 0x00000080d2d27810 */ /* 0x000fe40007f5e0ff */
[----:B------:R-:W-:Y:S01]  /*38c0*/  IADD3 R212, P1, R212, 0x80, RZ ;  /* 0x00000080d4d47810 */ /* 0x000fe20007f3e0ff */
[C---:B------:R5:W5:Y:S03]  /*38d0*/  HMMA.16816.F32 R72, R188.reuse, R170, R72 ;  /* 0x000000aabc48723c */ /* 0x040b660000001848 */
[----:B------:R-:W0:Y:S01]  /*38e0*/  LDGDEPBAR ;  /* 0x00000000000079af */ /* 0x000e220000000000 */
[----:B------:R-:W-:Y:S02]  /*38f0*/  IMAD.X R209, RZ, RZ, R209, P2 ;  /* 0x000000ffffd17224 */ /* 0x000fe400010e06d1 */
[----:B------:R-:W-:Y:S02]  /*3900*/  IMAD.X R211, RZ, RZ, R211, P1 ;  /* 0x000000ffffd37224 */ /* 0x000fe400008e06d3 */
[C---:B------:R5:W5:Y:S08]  /*3910*/  HMMA.16816.F32 R76, R188.reuse, R172, R76 ;  /* 0x000000acbc4c723c */ /* 0x040b70000000184c */
[C---:B------:R5:W5:Y:S01]  /*3920*/  HMMA.16816.F32 R80, R188.reuse, R174, R80 ;  /* 0x000000aebc50723c */ /* 0x040b620000001850 */
[----:B-1----:R-:W-:Y:S01]  /*3930*/  IMAD.U32 R0, RZ, RZ, UR21 ;  /* 0x00000015ff007e24 */ /* 0x002fe2000f8e00ff */
[----:B------:R-:W-:Y:S06]  /*3940*/  UIADD3 UR21, UR21, 0x4000, URZ ;  /* 0x0000400015157890 */ /* 0x000fec000fffe03f */
[C---:B------:R5:W5:Y:S01]  /*3950*/  HMMA.16816.F32 R84, R188.reuse, R176, R84 ;  /* 0x000000b0bc54723c */ /* 0x040b620000001854 */
[----:B------:R-:W-:Y:S04]  /*3960*/  DEPBAR.LE SB0, 0x2 ;  /* 0x000080800000791a */ /* 0x000fe80000000000 */
[----:B------:R-:W-:Y:S03]  /*3970*/  BAR.SYNC.DEFER_BLOCKING 0x0 ;  /* 0x0000000000007b1d */ /* 0x000fe60000010000 */
[C---:B------:R5:W5:Y:S05]  /*3980*/  HMMA.16816.F32 R88, R188.reuse, R178, R88 ;  /* 0x000000b2bc58723c */ /* 0x040b6a0000001858 */
[----:B------:R-:W-:Y:S03]  /*3990*/  IADD3 R0, R0, -0x3000, R218 ;  /* 0xffffd00000007810 */ /* 0x000fe60007ffe0da */
[C---:B------:R5:W5:Y:S04]  /*39a0*/  HMMA.16816.F32 R92, R188.reuse, R180, R92 ;  /* 0x000000b4bc5c723c */ /* 0x040b68000000185c */
[----:B-----5:R-:W-:Y:S04]  /*39b0*/  IMAD.IADD R160, R240, 0x1, R0 ;  /* 0x00000001f0a07824 */ /* 0x020fe800078e0200 */
[----:B------:R5:W5:Y:S01]  /*39c0*/  HMMA.16816.F32 R96, R188, R182, R96 ;  /* 0x000000b6bc60723c */ /* 0x000b620000001860 */
[----:B------:R1:W2:Y:S07]  /*39d0*/  LDSM.16.M88.4 R132, [R160] ;  /* 0x00000000a084783b */ /* 0x0002ae0000000200 */
[C---:B------:R5:W5:Y:S01]  /*39e0*/  HMMA.16816.F32 R100, R192.reuse, R168, R100 ;  /* 0x000000a8c064723c */ /* 0x040b620000001864 */
[----:B------:R1:W2:Y:S07]  /*39f0*/  LDSM.16.M88.4 R152, [R160+0x1000] ;  /* 0x00100000a098783b */ /* 0x0002ae0000000200 */
[C---:B------:R5:W5:Y:S01]  /*3a00*/  HMMA.16816.F32 R104, R192.reuse, R170, R104 ;  /* 0x000000aac068723c */ /* 0x040b620000001868 */
[----:B------:R1:W2:Y:S07]  /*3a10*/  LDSM.16.M88.4 R156, [R160+0x2000] ;  /* 0x00200000a09c783b */ /* 0x0002ae0000000200 */
[C---:B------:R5:W5:Y:S01]  /*3a20*/  HMMA.16816.F32 R108, R192.reuse, R172, R108 ;  /* 0x000000acc06c723c */ /* 0x040b62000000186c */
[----:B------:R-:W2:Y:S07]  /*3a30*/  LDSM.16.M88.4 R160, [R160+0x3000] ;  /* 0x00300000a0a0783b */ /* 0x000eae0000000200 */
[C---:B------:R5:W5:Y:S01]  /*3a40*/  HMMA.16816.F32 R112, R192.reuse, R174, R112 ;  /* 0x000000aec070723c */ /* 0x040b620000001870 */
[----:B------:R-:W2:Y:S07]  /*3a50*/  LDSM.16.MT88.4 R136, [R136] ;  /* 0x000000008888783b */ /* 0x000eae0000004200 */
[C---:B------:R5:W5:Y:S01]  /*3a60*/  HMMA.16816.F32 R116, R192.reuse, R176, R116 ;  /* 0x000000b0c074723c */ /* 0x040b620000001874 */
[----:B------:R-:W2:Y:S07]  /*3a70*/  LDSM.16.MT88.4 R140, [R140] ;  /* 0x000000008c8c783b */ /* 0x000eae0000004200 */
[C---:B------:R5:W5:Y:S01]  /*3a80*/  HMMA.16816.F32 R120, R192.reuse, R178, R120 ;  /* 0x000000b2c078723c */ /* 0x040b620000001878 */
[----:B------:R-:W2:Y:S07]  /*3a90*/  LDSM.16.MT88.4 R144, [R144] ;  /* 0x000000009090783b */ /* 0x000eae0000004200 */
[C---:B------:R5:W5:Y:S01]  /*3aa0*/  HMMA.16816.F32 R124, R192.reuse, R180, R124 ;  /* 0x000000b4c07c723c */ /* 0x040b62000000187c */
[----:B------:R-:W2:Y:S07]  /*3ab0*/  LDSM.16.MT88.4 R148, [R148] ;  /* 0x000000009494783b */ /* 0x000eae0000004200 */
[----:B------:R5:W5:Y:S01]  /*3ac0*/  HMMA.16816.F32 R128, R192, R182, R128 ;  /* 0x000000b6c080723c */ /* 0x000b620000001880 */
[----:B------:R-:W-:-:S07]  /*3ad0*/  @!P0 BRA `(.L_x_1) ;  /* 0xffffeb8000008947 */ /* 0x000fce000383ffff */
.L_x_0:
[----:B--2---:R-:W2:Y:S01]  /*3ae0*/  LDL.LU R165, [R1] ;  /* 0x0000000001a57983 */ /* 0x004ea20000300800 */
[----:B------:R-:W-:-:S04]  /*3af0*/  DEPBAR.LE SB0, 0x0 ;  /* 0x000080000000791a */ /* 0x000fc80000000000 */
[----:B-1----:R-:W1:Y:S01]  /*3b00*/  S2R R2, SR_TID.X ;  /* 0x0000000000027919 */ /* 0x002e620000002100 */
[----:B------:R-:W-:Y:S02]  /*3b10*/  F2FP.F16.F32.PACK_AB R132, R5, R4 ;  /* 0x000000040584723e */ /* 0x000fe400000000ff */
[----:B------:R-:W-:Y:S01]  /*3b20*/  F2FP.F16.F32.PACK_AB R6, R7, R6 ;  /* 0x000000060706723e */ /* 0x000fe200000000ff */
[----:B------:R-:W4:Y:S01]  /*3b30*/  S2R R3, SR_TID.X ;  /* 0x0000000000037919 */ /* 0x000f220000002100 */
[----:B------:R-:W-:Y:S02]  /*3b40*/  F2FP.F16.F32.PACK_AB R8, R9, R8 ;  /* 0x000000080908723e */ /* 0x000fe400000000ff */
[----:B------:R-:W-:Y:S01]  /*3b50*/  F2FP.F16.F32.PACK_AB R10, R11, R10 ;  /* 0x0000000a0b0a723e */ /* 0x000fe200000000ff */
[----:B------:R-:W3:Y:S01]  /*3b60*/  S2R R164, SR_TID.X ;  /* 0x0000000000a47919 */ /* 0x000ee20000002100 */
[----:B------:R-:W-:Y:S02]  /*3b70*/  F2FP.F16.F32.PACK_AB R12, R13, R12 ;  /* 0x0000000c0d0c723e */ /* 0x000fe400000000ff */
[----:B------:R-:W-:-:S02]  /*3b80*/  F2FP.F16.F32.PACK_AB R14, R15, R14 ;  /* 0x0000000e0f0e723e */ /* 0x000fc400000000ff */
[----:B------:R-:W-:Y:S02]  /*3b90*/  F2FP.F16.F32.PACK_AB R16, R17, R16 ;  /* 0x000000101110723e */ /* 0x000fe400000000ff */
[----:B------:R-:W-:Y:S02]  /*3ba0*/  F2FP.F16.F32.PACK_AB R18, R19, R18 ;  /* 0x000000121312723e */ /* 0x000fe400000000ff */
[----:B------:R-:W-:Y:S02]  /*3bb0*/  F2FP.F16.F32.PACK_AB R20, R21, R20 ;  /* 0x000000141514723e */ /* 0x000fe400000000ff */
[----:B------:R-:W-:Y:S02]  /*3bc0*/  F2FP.F16.F32.PACK_AB R22, R23, R22 ;  /* 0x000000161716723e */ /* 0x000fe400000000ff */
[----:B------:R-:W-:Y:S02]  /*3bd0*/  F2FP.F16.F32.PACK_AB R24, R25, R24 ;  /* 0x000000181918723e */ /* 0x000fe400000000ff */
[----:B------:R-:W-:-:S02]  /*3be0*/  F2FP.F16.F32.PACK_AB R26, R27, R26 ;  /* 0x0000001a1b1a723e */ /* 0x000fc400000000ff */
[----:B-1----:R-:W-:Y:S02]  /*3bf0*/  SHF.R.U32.HI R0, RZ, 0x6, R2 ;  /* 0x00000006ff007819 */ /* 0x002fe40000011602 */
[----:B------:R-:W-:Y:S02]  /*3c00*/  LOP3.LUT R2, R2, 0x1f, RZ, 0xc0, !PT ;  /* 0x0000001f02027812 */ /* 0x000fe400078ec0ff */
[----:B----4-:R-:W-:Y:S01]  /*3c10*/  SHF.R.U32.HI R166, RZ, 0x1, R3 ;  /* 0x00000001ffa67819 */ /* 0x010fe20000011603 */
[----:B------:R-:W-:Y:S01]  /*3c20*/  IMAD.SHL.U32 R0, R0, 0x8, RZ ;  /* 0x0000000800007824 */ /* 0x000fe200078e00ff */
[----:B------:R-:W-:Y:S01]  /*3c30*/  F2FP.F16.F32.PACK_AB R28, R29, R28 ;  /* 0x0000001c1d1c723e */ /* 0x000fe200000000ff */
[----:B---3--:R-:W-:Y:S01]  /*3c40*/  IMAD.SHL.U32 R3, R164, 0x2, RZ ;  /* 0x00000002a4037824 */ /* 0x008fe200078e00ff */
[----:B------:R-:W-:Y:S02]  /*3c50*/  LOP3.LUT R166, R166, 0x10, RZ, 0xc0, !PT ;  /* 0x00000010a6a67812 */ /* 0x000fe400078ec0ff */
[----:B------:R-:W-:-:S02]  /*3c60*/  LOP3.LUT R0, R0, 0xf8, RZ, 0xc0, !PT ;  /* 0x000000f800007812 */ /* 0x000fc400078ec0ff */
[----:B------:R-:W-:Y:S02]  /*3c70*/  LEA.HI R2, R2, R166, RZ, 0x1e ;  /* 0x000000a602027211 */ /* 0x000fe400078ff0ff */
[----:B------:R-:W-:Y:S02]  /*3c80*/  LOP3.LUT R0, R0, 0x6, R3, 0xf8, !PT ;  /* 0x0000000600007812 */ /* 0x000fe400078ef803 */
[----:B------:R-:W-:Y:S02]  /*3c90*/  F2FP.F16.F32.PACK_AB R30, R31, R30 ;  /* 0x0000001e1f1e723e */ /* 0x000fe400000000ff */
[----:B------:R-:W-:Y:S01]  /*3ca0*/  F2FP.F16.F32.PACK_AB R32, R33, R32 ;  /* 0x000000202120723e */ /* 0x000fe200000000ff */
[----:B------:R-:W-:Y:S01]  /*3cb0*/  IMAD R0, R2, 0x108, R0 ;  /* 0x0000010802007824 */ /* 0x000fe200078e0200 */
[----:B------:R-:W-:Y:S02]  /*3cc0*/  F2FP.F16.F32.PACK_AB R34, R35, R34 ;  /* 0x000000222322723e */ /* 0x000fe400000000ff */
[----:B------:R-:W-:Y:S01]  /*3cd0*/  F2FP.F16.F32.PACK_AB R57, R57, R56 ;  /* 0x000000383939723e */ /* 0x000fe200000000ff */
[----:B------:R-:W-:Y:S01]  /*3ce0*/  IMAD.SHL.U32 R0, R0, 0x2, RZ ;  /* 0x0000000200007824 */ /* 0x000fe200078e00ff */
[----:B------:R-:W-:Y:S01]  /*3cf0*/  BAR.SYNC.DEFER_BLOCKING 0x0 ;  /* 0x0000000000007b1d */ /* 0x000fe20000010000 */
[----:B------:R-:W-:-:S02]  /*3d00*/  SHF.R.U32.HI R56, RZ, 0x5, R164 ;  /* 0x00000005ff387819 */ /* 0x000fc400000116a4 */
[----:B------:R-:W-:Y:S02]  /*3d10*/  LOP3.LUT R164, R164, 0x1f, RZ, 0xc0, !PT ;  /* 0x0000001fa4a47812 */ /* 0x000fe400078ec0ff */
[----:B------:R-:W-:Y:S02]  /*3d20*/  LOP3.LUT R7, R56, 0x7f, RZ, 0xc0, !PT ;  /* 0x0000007f38077812 */ /* 0x000fe400078ec0ff */
[----:B------:R-:W-:Y:S01]  /*3d30*/  F2FP.F16.F32.PACK_AB R36, R37, R36 ;  /* 0x000000242524723e */ /* 0x000fe200000000ff */
[----:B------:R-:W-:Y:S01]  /*3d40*/  IMAD.SHL.U32 R164, R164, 0x8, RZ ;  /* 0x00000008a4a47824 */ /* 0x000fe200078e00ff */
[----:B------:R-:W-:Y:S02]  /*3d50*/  F2FP.F16.F32.PACK_AB R38, R39, R38 ;  /* 0x000000262726723e */ /* 0x000fe400000000ff */
[----:B------:R-:W-:Y:S01]  /*3d60*/  F2FP.F16.F32.PACK_AB R40, R41, R40 ;  /* 0x000000282928723e */ /* 0x000fe200000000ff */
[----:B------:R-:W-:Y:S01]  /*3d70*/  IMAD R2, R7, 0x108, R164 ;  /* 0x0000010807027824 */ /* 0x000fe200078e02a4 */
[----:B------:R-:W-:-:S02]  /*3d80*/  F2FP.F16.F32.PACK_AB R42, R43, R42 ;  /* 0x0000002a2b2a723e */ /* 0x000fc400000000ff */
[----:B------:R-:W-:Y:S02]  /*3d90*/  F2FP.F16.F32.PACK_AB R44, R45, R44 ;  /* 0x0000002c2d2c723e */ /* 0x000fe400000000ff */
[----:B------:R-:W-:Y:S02]  /*3da0*/  F2FP.F16.F32.PACK_AB R46, R47, R46 ;  /* 0x0000002e2f2e723e */ /* 0x000fe400000000ff */
[----:B------:R-:W-:Y:S02]  /*3db0*/  F2FP.F16.F32.PACK_AB R48, R49, R48 ;  /* 0x000000303130723e */ /* 0x000fe400000000ff */
[----:B------:R-:W-:Y:S02]  /*3dc0*/  F2FP.F16.F32.PACK_AB R50, R51, R50 ;  /* 0x000000323332723e */ /* 0x000fe400000000ff */
[----:B------:R-:W-:Y:S01]  /*3dd0*/  F2FP.F16.F32.PACK_AB R52, R53, R52 ;  /* 0x000000343534723e */ /* 0x000fe200000000ff */
[----:B------:R-:W-:Y:S01]  /*3de0*/  STS [R0], R132 ;  /* 0x0000008400007388 */ /* 0x000fe20000000800 */
[----:B------:R-:W-:-:S02]  /*3df0*/  F2FP.F16.F32.PACK_AB R54, R55, R54 ;  /* 0x000000363736723e */ /* 0x000fc400000000ff */
[----:B------:R-:W-:Y:S01]  /*3e00*/  F2FP.F16.F32.PACK_AB R58, R59, R58 ;  /* 0x0000003a3b3a723e */ /* 0x000fe200000000ff */
[----:B------:R-:W-:Y:S01]  /*3e10*/  STS [R0+0x1080], R6 ;  /* 0x0010800600007388 */ /* 0x000fe20000000800 */
[----:B------:R-:W-:Y:S01]  /*3e20*/  F2FP.F16.F32.PACK_AB R60, R61, R60 ;  /* 0x0000003c3d3c723e */ /* 0x000fe200000000ff */
[----:B------:R-:W-:Y:S01]  /*3e30*/  IMAD.MOV.U32 R59, RZ, RZ, c[0x0][0x18c] ;  /* 0x00006300ff3b7624 */ /* 0x000fe200078e00ff */
[----:B------:R-:W-:Y:S01]  /*3e40*/  F2FP.F16.F32.PACK_AB R62, R63, R62 ;  /* 0x0000003e3f3e723e */ /* 0x000fe200000000ff */
[----:B------:R-:W-:Y:S01]  /*3e50*/  STS [R0+0x40], R8 ;  /* 0x0000400800007388 */ /* 0x000fe20000000800 */
[----:B------:R-:W-:Y:S02]  /*3e60*/  F2FP.F16.F32.PACK_AB R64, R65, R64 ;  /* 0x000000404140723e */ /* 0x000fe400000000ff */
[----:B------:R-:W-:Y:S01]  /*3e70*/  F2FP.F16.F32.PACK_AB R66, R67, R66 ;  /* 0x000000424342723e */ /* 0x000fe200000000ff */
[----:B------:R-:W-:Y:S01]  /*3e80*/  STS [R0+0x10c0], R10 ;  /* 0x0010c00a00007388 */ /* 0x000fe20000000800 */
[----:B------:R-:W-:-:S02]  /*3e90*/  ISETP.GE.AND P6, PT, R251, c[0x0][0x17c], PT ;  /* 0x00005f00fb007a0c */ /* 0x000fc40003fc6270 */
[----:B------:R-:W-:Y:S01]  /*3ea0*/  F2FP.F16.F32.PACK_AB R68, R69, R68 ;  /* 0x000000444544723e */ /* 0x000fe200000000ff */
[----:B------:R-:W-:Y:S01]  /*3eb0*/  STS [R0+0x80], R12 ;  /* 0x0000800c00007388 */ /* 0x000fe20000000800 */
[----:B------:R-:W-:Y:S02]  /*3ec0*/  F2FP.F16.F32.PACK_AB R70, R71, R70 ;  /* 0x000000464746723e */ /* 0x000fe400000000ff */
[----:B------:R-:W-:Y:S01]  /*3ed0*/  F2FP.F16.F32.PACK_AB R72, R73, R72 ;  /* 0x000000484948723e */ /* 0x000fe200000000ff */
[----:B------:R-:W-:Y:S01]  /*3ee0*/  STS [R0+0x1100], R14 ;  /* 0x0011000e00007388 */ /* 0x000fe20000000800 */
[----:B------:R-:W-:Y:S02]  /*3ef0*/  F2FP.F16.F32.PACK_AB R74, R75, R74 ;  /* 0x0000004a4b4a723e */ /* 0x000fe400000000ff */
[----:B------:R-:W-:Y:S01]  /*3f00*/  F2FP.F16.F32.PACK_AB R76, R77, R76 ;  /* 0x0000004c4d4c723e */ /* 0x000fe200000000ff */
[----:B------:R-:W-:Y:S01]  /*3f10*/  STS [R0+0xc0], R16 ;  /* 0x0000c01000007388 */ /* 0x000fe20000000800 */
[----:B------:R-:W-:-:S02]  /*3f20*/  F2FP.F16.F32.PACK_AB R78, R79, R78 ;  /* 0x0000004e4f4e723e */ /* 0x000fc400000000ff */
        /* <DEDUP_REMOVED lines=12> */
[----:B-----5:R-:W-:Y:S01]  /*3ff0*/  F2FP.F16.F32.PACK_AB R96, R97, R96 ;  /* 0x000000606160723e */ /* 0x020fe200000000ff */
[----:B------:R-:W-:Y:S01]  /*4000*/  STS [R0+0x11c0], R26 ;  /* 0x0011c01a00007388 */ /* 0x000fe20000000800 */
[----:B------:R-:W-:Y:S02]  /*4010*/  F2FP.F16.F32.PACK_AB R98, R99, R98 ;  /* 0x000000626362723e */ /* 0x000fe400000000ff */
[----:B------:R-:W-:Y:S01]  /*4020*/  F2FP.F16.F32.PACK_AB R100, R101, R100 ;  /* 0x000000646564723e */ /* 0x000fe200000000ff */
[----:B------:R1:W-:Y:S01]  /*4030*/  STS [R0+0x180], R28 ;  /* 0x0001801c00007388 */ /* 0x0003e20000000800 */
        /* <DEDUP_REMOVED lines=11> */
[----:B------:R-:W-:Y:S01]  /*40f0*/  BAR.SYNC.DEFER_BLOCKING 0x0 ;  /* 0x0000000000007b1d */ /* 0x000fe20000010000 */
[----:B------:R-:W-:Y:S02]  /*4100*/  F2FP.F16.F32.PACK_AB R118, R119, R118 ;  /* 0x000000767776723e */ /* 0x000fe400000000ff */
[----:B------:R-:W-:Y:S02]  /*4110*/  F2FP.F16.F32.PACK_AB R120, R121, R120 ;  /* 0x000000787978723e */ /* 0x000fe400000000ff */
[----:B------:R-:W-:Y:S02]  /*4120*/  F2FP.F16.F32.PACK_AB R122, R123, R122 ;  /* 0x0000007a7b7a723e */ /* 0x000fe400000000ff */
[----:B------:R-:W-:Y:S01]  /*4130*/  F2FP.F16.F32.PACK_AB R124, R125, R124 ;  /* 0x0000007c7d7c723e */ /* 0x000fe200000000ff */
[----:B-1----:R-:W-:Y:S01]  /*4140*/  IMAD.SHL.U32 R28, R2, 0x2, RZ ;  /* 0x00000002021c7824 */ /* 0x002fe200078e00ff */
[----:B------:R-:W-:-:S02]  /*4150*/  F2FP.F16.F32.PACK_AB R126, R127, R126 ;  /* 0x0000007e7f7e723e */ /* 0x000fc400000000ff */
[----:B------:R-:W-:Y:S02]  /*4160*/  F2FP.F16.F32.PACK_AB R128, R129, R128 ;  /* 0x000000808180723e */ /* 0x000fe400000000ff */
[----:B------:R-:W-:Y:S01]  /*4170*/  F2FP.F16.F32.PACK_AB R130, R131, R130 ;  /* 0x000000828382723e */ /* 0x000fe200000000ff */
[----:B------:R-:W1:Y:S04]  /*4180*/  LDS.128 R20, [R28] ;  /* 0x000000001c147984 */ /* 0x000e680000000c00 */
[----:B------:R-:W3:Y:S04]  /*4190*/  LDS.128 R16, [R28+0x1080] ;  /* 0x001080001c107984 */ /* 0x000ee80000000c00 */
[----:B------:R-:W4:Y:S04]  /*41a0*/  LDS.128 R12, [R28+0x2100] ;  /* 0x002100001c0c7984 */ /* 0x000f280000000c00 */
[----:B------:R-:W1:Y:S04]  /*41b0*/  LDS.128 R8, [R28+0x3180] ;  /* 0x003180001c087984 */ /* 0x000e680000000c00 */
[----:B------:R-:W-:Y:S06]  /*41c0*/  BAR.SYNC.DEFER_BLOCKING 0x0 ;  /* 0x0000000000007b1d */ /* 0x000fec0000010000 */
[----:B------:R-:W-:Y:S04]  /*41d0*/  STS [R0], R36 ;  /* 0x0000002400007388 */ /* 0x000fe80000000800 */
[----:B------:R-:W-:Y:S04]  /*41e0*/  STS [R0+0x1080], R38 ;  /* 0x0010802600007388 */ /* 0x000fe80000000800 */
        /* <DEDUP_REMOVED lines=9> */
[----:B------:R1:W-:Y:S04]  /*4280*/  STS [R0+0x11c0], R58 ;  /* 0x0011c03a00007388 */ /* 0x0003e80000000800 */
[----:B------:R-:W-:Y:S04]  /*4290*/  STS [R0+0x180], R60 ;  /* 0x0001803c00007388 */ /* 0x000fe80000000800 */
[----:B------:R-:W-:Y:S04]  /*42a0*/  STS [R0+0x1200], R62 ;  /* 0x0012003e00007388 */ /* 0x000fe80000000800 */
[----:B------:R-:W-:Y:S04]  /*42b0*/  STS [R0+0x1c0], R64 ;  /* 0x0001c04000007388 */ /* 0x000fe80000000800 */
[----:B------:R-:W-:Y:S04]  /*42c0*/  STS [R0+0x1240], R66 ;  /* 0x0012404200007388 */ /* 0x000fe80000000800 */
[----:B------:R-:W-:Y:S01]  /*42d0*/  BAR.SYNC.DEFER_BLOCKING 0x0 ;  /* 0x0000000000007b1d */ /* 0x000fe20000010000 */
[----:B-1----:R-:W-:-:S05]  /*42e0*/  IMAD.MOV.U32 R58, RZ, RZ, 0x2 ;  /* 0x00000002ff3a7424 */ /* 0x002fca00078e00ff */
[----:B------:R-:W-:Y:S04]  /*42f0*/  LDS.128 R52, [R28+0x1080] ;  /* 0x001080001c347984 */ /* 0x000fe80000000c00 */
[----:B------:R-:W-:Y:S01]  /*4300*/  LDS.128 R48, [R28+0x2100] ;  /* 0x002100001c307984 */ /* 0x000fe20000000c00 */
[C---:B--2---:R-:W-:Y:S01]  /*4310*/  LOP3.LUT R56, R165.reuse, 0x7f, R56, 0xf8, !PT ;  /* 0x0000007fa5387812 */ /* 0x044fe200078ef838 */
[----:B------:R-:W-:Y:S02]  /*4320*/  IMAD.IADD R29, R165, 0x1, R7 ;  /* 0x00000001a51d7824 */ /* 0x000fe400078e0207 */
[----:B------:R-:W-:Y:S01]  /*4330*/  LDS.128 R44, [R28+0x3180] ;  /* 0x003180001c2c7984 */ /* 0x000fe20000000c00 */
[C---:B------:R-:W-:Y:S01]  /*4340*/  IADD3 R4, R56.reuse, 0x28, RZ ;  /* 0x0000002838047810 */ /* 0x040fe20007ffe0ff */
[C---:B------:R-:W-:Y:S01]  /*4350*/  IMAD R57, R56.reuse, c[0x0][0x18c], RZ ;  /* 0x0000630038397a24 */ /* 0x040fe200078e02ff */
[----:B------:R-:W-:-:S02]  /*4360*/  IADD3 R5, R56, 0x30, RZ ;  /* 0x0000003038057810 */ /* 0x000fc40007ffe0ff */
[----:B------:R-:W-:Y:S02]  /*4370*/  ISETP.LT.AND P3, PT, R4, c[0x0][0x178], !P6 ;  /* 0x00005e0004007a0c */ /* 0x000fe40007761270 */
[----:B------:R-:W-:Y:S02]  /*4380*/  ISETP.LT.AND P2, PT, R5, c[0x0][0x178], !P6 ;  /* 0x00005e0005007a0c */ /* 0x000fe40007741270 */
[----:B------:R-:W1:Y:S01]  /*4390*/  LDS.128 R4, [R28] ;  /* 0x000000001c047984 */ /* 0x000e620000000c00 */
[----:B------:R-:W-:-:S03]  /*43a0*/  IADD3 R3, R56, 0x20, RZ ;  /* 0x0000002038037810 */ /* 0x000fc60007ffe0ff */
[----:B------:R-:W-:Y:S01]  /*43b0*/  BAR.SYNC.DEFER_BLOCKING 0x0 ;  /* 0x0000000000007b1d */ /* 0x000fe20000010000 */
[----:B------:R-:W-:Y:S02]  /*43c0*/  ISETP.LT.AND P0, PT, R56, c[0x0][0x178], !P6 ;  /* 0x00005e0038007a0c */ /* 0x000fe40007701270 */
[----:B------:R-:W-:Y:S01]  /*43d0*/  ISETP.LT.AND P4, PT, R3, c[0x0][0x178], !P6 ;  /* 0x00005e0003007a0c */ /* 0x000fe20007781270 */
[----:B------:R-:W-:Y:S01]  /*43e0*/  IMAD.WIDE R2, R57, R58, c[0x0][0x170] ;  /* 0x00005c0039027625 */ /* 0x000fe200078e023a */
[----:B------:R-:W-:-:S04]  /*43f0*/  IADD3 R30, R29, 0x8, RZ ;  /* 0x000000081d1e7810 */ /* 0x000fc80007ffe0ff */
[C---:B------:R-:W-:Y:S01]  /*4400*/  ISETP.LT.AND P1, PT, R30.reuse, c[0x0][0x178], !P6 ;  /* 0x00005e001e007a0c */ /* 0x040fe20007721270 */
[----:B------:R-:W-:Y:S02]  /*4410*/  IMAD R30, R30, c[0x0][0x18c], RZ ;  /* 0x000063001e1e7a24 */ /* 0x000fe400078e02ff */
[----:B------:R-:W-:-:S04]  /*4420*/  IMAD.WIDE R2, R251, 0x2, R2 ;  /* 0x00000002fb027825 */ /* 0x000fc800078e0202 */
[----:B------:R-:W-:Y:S01]  /*4430*/  IMAD.WIDE R30, R30, R58, c[0x0][0x170] ;  /* 0x00005c001e1e7625 */ /* 0x000fe200078e023a */
        /* <DEDUP_REMOVED lines=16> */
[----:B------:R-:W-:Y:S06]  /*4540*/  BAR.SYNC.DEFER_BLOCKING 0x0 ;  /* 0x0000000000007b1d */ /* 0x000fec0000010000 */
[----:B------:R-:W2:Y:S04]  /*4550*/  LDS.128 R40, [R28] ;  /* 0x000000001c287984 */ /* 0x000ea80000000c00 */
[----:B------:R-:W1:Y:S04]  /*4560*/  LDS.128 R36, [R28+0x1080] ;  /* 0x001080001c247984 */ /* 0x000e680000000c00 */
[----:B------:R-:W1:Y:S04]  /*4570*/  LDS.128 R32, [R28+0x2100] ;  /* 0x002100001c207984 */ /* 0x000e680000000c00 */
        /* <DEDUP_REMOVED lines=18> */
[----:B------:R-:W-:Y:S01]  /*46a0*/  BAR.SYNC.DEFER_BLOCKING 0x0 ;  /* 0x0000000000007b1d */ /* 0x000fe20000010000 */
[----:B-1----:R-:W-:-:S02]  /*46b0*/  IADD3 R0, R29, 0x18, RZ ;  /* 0x000000181d007810 */ /* 0x002fc40007ffe0ff */
[----:B------:R-:W-:-:S03]  /*46c0*/  IADD3 R29, R29, 0x10, RZ ;  /* 0x000000101d1d7810 */ /* 0x000fc60007ffe0ff */
[----:B------:R1:W-:Y:S01]  /*46d0*/  @P0 STG.E.128 [R2.64], R20 ;  /* 0x0000001402000986 */ /* 0x0003e2000c101d0a */
[C---:B------:R-:W-:Y:S02]  /*46e0*/  ISETP.LT.AND P5, PT, R0.reuse, c[0x0][0x178], !P6 ;  /* 0x00005e0000007a0c */ /* 0x040fe400077a1270 */
[C---:B------:R-:W-:Y:S01]  /*46f0*/  ISETP.LT.AND P0, PT, R29.reuse, c[0x0][0x178], !P6 ;  /* 0x00005e001d007a0c */ /* 0x040fe20007701270 */
[----:B-1----:R-:W-:Y:S02]  /*4700*/  IMAD R20, R29, c[0x0][0x18c], RZ ;  /* 0x000063001d147a24 */ /* 0x002fe400078e02ff */
[----:B------:R-:W-:Y:S02]  /*4710*/  IMAD R22, R0, c[0x0][0x18c], RZ ;  /* 0x0000630000167a24 */ /* 0x000fe400078e02ff */
[----:B------:R-:W-:-:S04]  /*4720*/  IMAD.WIDE R2, R251, 0x2, R30 ;  /* 0x00000002fb027825 */ /* 0x000fc800078e021e */
[-C--:B------:R-:W-:Y:S01]  /*4730*/  IMAD.WIDE R20, R20, R58.reuse, c[0x0][0x170] ;  /* 0x00005c0014147625 */ /* 0x080fe200078e023a */
[----:B---3--:R1:W-:Y:S03]  /*4740*/  @P1 STG.E.128 [R2.64], R16 ;  /* 0x0000001002001986 */ /* 0x0083e6000c101d0a */
[----:B------:R-:W-:-:S04]  /*4750*/  IMAD.WIDE R22, R22, R58, c[0x0][0x170] ;  /* 0x00005c0016167625 */ /* 0x000fc800078e023a */
[----:B------:R-:W-:Y:S02]  /*4760*/  IMAD R0, R59, 0x20, R57 ;  /* 0x000000203b007824 */ /* 0x000fe400078e0239 */
[C---:B-1----:R-:W-:Y:S01]  /*4770*/  IMAD.WIDE R16, R251.reuse, 0x2, R20 ;  /* 0x00000002fb107825 */ /* 0x042fe200078e0214 */
[C---:B------:R-:W-:Y:S02]  /*4780*/  IADD3 R18, R56.reuse, 0x38, RZ ;  /* 0x0000003838127810 */ /* 0x040fe40007ffe0ff */
[----:B------:R-:W-:Y:S01]  /*4790*/  IADD3 R20, R56, 0x40, RZ ;  /* 0x0000004038147810 */ /* 0x000fe20007ffe0ff */
[----:B------:R-:W-:Y:S01]  /*47a0*/  IMAD.WIDE R2, R251, 0x2, R22 ;  /* 0x00000002fb027825 */ /* 0x000fe200078e0216 */
[----:B------:R-:W-:Y:S01]  /*47b0*/  ISETP.LT.AND P1, PT, R18, c[0x0][0x178], !P6 ;  /* 0x00005e0012007a0c */ /* 0x000fe20007721270 */
[----:B----4-:R-:W-:Y:S01]  /*47c0*/  @P0 STG.E.128 [R16.64], R12 ;  /* 0x0000000c10000986 */ /* 0x010fe2000c101d0a */
[----:B------:R-:W-:Y:S01]  /*47d0*/  ISETP.LT.AND P0, PT, R20, c[0x0][0x178], !P6 ;  /* 0x00005e0014007a0c */ /* 0x000fe20007701270 */
[----:B------:R-:W-:Y:S01]  /*47e0*/  IMAD.WIDE R18, R0, R58, c[0x0][0x170] ;  /* 0x00005c0000127625 */ /* 0x000fe200078e023a */
[C---:B------:R-:W-:Y:S01]  /*47f0*/  IADD3 R22, R56.reuse, 0x60, RZ ;  /* 0x0000006038167810 */ /* 0x040fe20007ffe0ff */
[----:B------:R1:W-:Y:S04]  /*4800*/  @P5 STG.E.128 [R2.64], R8 ;  /* 0x0000000802005986 */ /* 0x0003e8000c101d0a */
[----:B------:R-:W3:Y:S01]  /*4810*/  LDS.128 R12, [R28] ;  /* 0x000000001c0c7984 */ /* 0x000ee20000000c00 */
[----:B-1----:R-:W-:Y:S01]  /*4820*/  IMAD R8, R59, 0x8, R0 ;  /* 0x000000083b087824 */ /* 0x002fe200078e0200 */
[C---:B------:R-:W-:Y:S01]  /*4830*/  IADD3 R10, R56.reuse, 0x48, RZ ;  /* 0x00000048380a7810 */ /* 0x040fe20007ffe0ff */
[----:B------:R-:W-:Y:S01]  /*4840*/  IMAD.WIDE R2, R251, 0x2, R18 ;  /* 0x00000002fb027825 */ /* 0x000fe200078e0212 */
[----:B------:R-:W-:-:S02]  /*4850*/  IADD3 R0, R56, 0x50, RZ ;  /* 0x0000005038007810 */ /* 0x000fc40007ffe0ff */
[----:B------:R-:W-:Y:S01]  /*4860*/  ISETP.LT.AND P5, PT, R10, c[0x0][0x178], !P6 ;  /* 0x00005e000a007a0c */ /* 0x000fe200077a1270 */
[C---:B------:R-:W-:Y:S01]  /*4870*/  IMAD R16, R59.reuse, 0x8, R8 ;  /* 0x000000083b107824 */ /* 0x040fe200078e0208 */
[----:B------:R1:W-:Y:S01]  /*4880*/  @P4 STG.E.128 [R2.64], R4 ;  /* 0x0000000402004986 */ /* 0x0003e2000c101d0a */
[-C--:B------:R-:W-:Y:S01]  /*4890*/  IMAD.WIDE R8, R8, R58.reuse, c[0x0][0x170] ;  /* 0x00005c0008087625 */ /* 0x080fe200078e023a */
[----:B------:R-:W-:Y:S02]  /*48a0*/  ISETP.LT.AND P4, PT, R0, c[0x0][0x178], !P6 ;  /* 0x00005e0000007a0c */ /* 0x000fe40007781270 */
[----:B------:R-:W-:Y:S01]  /*48b0*/  IADD3 R0, R56, 0x58, RZ ;  /* 0x0000005838007810 */ /* 0x000fe20007ffe0ff */
[----:B------:R-:W-:Y:S01]  /*48c0*/  IMAD R18, R59, 0x8, R16 ;  /* 0x000000083b127824 */ /* 0x000fe200078e0210 */
[----:B------:R-:W-:Y:S01]  /*48d0*/  LDS.128 R4, [R28+0x2100] ;  /* 0x002100001c047984 */ /* 0x000fe20000000c00 */
[----:B------:R-:W-:-:S04]  /*48e0*/  IMAD.WIDE R16, R16, R58, c[0x0][0x170] ;  /* 0x00005c0010107625 */ /* 0x000fc800078e023a */
[----:B------:R-:W-:Y:S02]  /*48f0*/  IMAD R20, R59, 0x8, R18 ;  /* 0x000000083b147824 */ /* 0x000fe400078e0212 */
[----:B------:R-:W-:-:S04]  /*4900*/  IMAD.WIDE R18, R18, R58, c[0x0][0x170] ;  /* 0x00005c0012127625 */ /* 0x000fc800078e023a */
[----:B------:R-:W-:-:S04]  /*4910*/  IMAD.WIDE R16, R251, 0x2, R16 ;  /* 0x00000002fb107825 */ /* 0x000fc800078e0210 */
[----:B-1----:R-:W-:Y:S02]  /*4920*/  IMAD.WIDE R2, R251, 0x2, R8 ;  /* 0x00000002fb027825 */ /* 0x002fe400078e0208 */
[----:B------:R-:W1:Y:S04]  /*4930*/  LDS.128 R8, [R28+0x1080] ;  /* 0x001080001c087984 */ /* 0x000e680000000c00 */
[----:B------:R4:W-:Y:S01]  /*4940*/  @P3 STG.E.128 [R2.64], R52 ;  /* 0x0000003402003986 */ /* 0x0009e2000c101d0a */
[----:B------:R-:W-:Y:S01]  /*4950*/  ISETP.LT.AND P3, PT, R0, c[0x0][0x178], !P6 ;  /* 0x00005e0000007a0c */ /* 0x000fe20007761270 */
[C---:B------:R-:W-:Y:S02]  /*4960*/  IMAD R0, R59.reuse, 0x8, R20 ;  /* 0x000000083b007824 */ /* 0x040fe400078e0214 */
[----:B------:R1:W-:Y:S01]  /*4970*/  @P2 STG.E.128 [R16.64], R48 ;  /* 0x0000003010002986 */ /* 0x0003e2000c101d0a */
[----:B------:R-:W-:Y:S01]  /*4980*/  ISETP.LT.AND P2, PT, R22, c[0x0][0x178], !P6 ;  /* 0x00005e0016007a0c */ /* 0x000fe20007741270 */
[----:B------:R-:W-:Y:S01]  /*4990*/  IMAD R21, R59, 0x8, R0 ;  /* 0x000000083b157824 */ /* 0x000fe200078e0200 */
[----:B------:R-:W-:Y:S01]  /*49a0*/  IADD3 R22, R56, 0x68, RZ ;  /* 0x0000006838167810 */ /* 0x000fe20007ffe0ff */
[----:B----4-:R-:W-:-:S04]  /*49b0*/  IMAD.WIDE R2, R251, 0x2, R18 ;  /* 0x00000002fb027825 */ /* 0x010fc800078e0212 */
[-C--:B------:R-:W-:Y:S01]  /*49c0*/  IMAD.WIDE R18, R20, R58.reuse, c[0x0][0x170] ;  /* 0x00005c0014127625 */ /* 0x080fe200078e023a */
[----:B------:R4:W-:Y:S01]  /*49d0*/  @P1 STG.E.128 [R2.64], R44 ;  /* 0x0000002c02001986 */ /* 0x0009e2000c101d0a */
[----:B------:R-:W-:Y:S02]  /*49e0*/  ISETP.LT.AND P1, PT, R22, c[0x0][0x178], !P6 ;  /* 0x00005e0016007a0c */ /* 0x000fe40007721270 */
[----:B------:R-:W-:Y:S02]  /*49f0*/  IMAD R20, R59, 0x8, R21 ;  /* 0x000000083b147824 */ /* 0x000fe400078e0215 */
[----:B-1----:R-:W-:Y:S01]  /*4a00*/  IMAD.WIDE R16, R0, R58, c[0x0][0x170] ;  /* 0x00005c0000107625 */ /* 0x002fe200078e023a */
[----:B------:R-:W-:-:S03]  /*4a10*/  IADD3 R0, R56, 0x70, RZ ;  /* 0x0000007038007810 */ /* 0x000fc60007ffe0ff */
[----:B----4-:R-:W-:-:S04]  /*4a20*/  IMAD.WIDE R2, R251, 0x2, R18 ;  /* 0x00000002fb027825 */ /* 0x010fc800078e0212 */
[C---:B------:R-:W-:Y:S01]  /*4a30*/  IMAD R18, R59.reuse, 0x8, R20 ;  /* 0x000000083b127824 */ /* 0x040fe200078e0214 */
[----:B--2---:R1:W-:Y:S01]  /*4a40*/  @P0 STG.E.128 [R2.64], R40 ;  /* 0x0000002802000986 */ /* 0x0043e2000c101d0a */
[----:B------:R-:W-:Y:S02]  /*4a50*/  ISETP.LT.AND P0, PT, R0, c[0x0][0x178], !P6 ;  /* 0x00005e0000007a0c */ /* 0x000fe40007701270 */
[----:B------:R-:W-:Y:S01]  /*4a60*/  IMAD R30, R59, 0x8, R18 ;  /* 0x000000083b1e7824 */ /* 0x000fe200078e0212 */
[----:B------:R-:W-:Y:S01]  /*4a70*/  IADD3 R0, R56, 0x78, RZ ;  /* 0x0000007838007810 */ /* 0x000fe20007ffe0ff */
[----:B------:R-:W-:-:S03]  /*4a80*/  IMAD.WIDE R18, R18, R58, c[0x0][0x170] ;  /* 0x00005c0012127625 */ /* 0x000fc600078e023a */
[----:B------:R-:W-:Y:S01]  /*4a90*/  ISETP.LT.AND P6, PT, R0, c[0x0][0x178], !P6 ;  /* 0x00005e0000007a0c */ /* 0x000fe200077c1270 */
[----:B------:R-:W-:Y:S02]  /*4aa0*/  IMAD R29, R59, 0x8, R30 ;  /* 0x000000083b1d7824 */ /* 0x000fe400078e021e */
[----:B------:R-:W-:-:S04]  /*4ab0*/  IMAD.WIDE R30, R30, R58, c[0x0][0x170] ;  /* 0x00005c001e1e7625 */ /* 0x000fc800078e023a */
[----:B------:R-:W-:-:S04]  /*4ac0*/  IMAD.WIDE R18, R251, 0x2, R18 ;  /* 0x00000002fb127825 */ /* 0x000fc800078e0212 */
[----:B-1----:R-:W-:-:S04]  /*4ad0*/  IMAD.WIDE R2, R251, 0x2, R16 ;  /* 0x00000002fb027825 */ /* 0x002fc800078e0210 */
[-C--:B------:R-:W-:Y:S01]  /*4ae0*/  IMAD.WIDE R16, R21, R58.reuse, c[0x0][0x170] ;  /* 0x00005c0015107625 */ /* 0x080fe200078e023a */
[----:B------:R1:W-:Y:S03]  /*4af0*/  @P5 STG.E.128 [R2.64], R36 ;  /* 0x0000002402005986 */ /* 0x0003e6000c101d0a */
[----:B------:R-:W-:-:S04]  /*4b00*/  IMAD.WIDE R20, R20, R58, c[0x0][0x170] ;  /* 0x00005c0014147625 */ /* 0x000fc800078e023a */
[----:B------:R-:W-:-:S04]  /*4b10*/  IMAD.WIDE R40, R29, R58, c[0x0][0x170] ;  /* 0x00005c001d287625 */ /* 0x000fc800078e023a */
[----:B------:R-:W-:-:S04]  /*4b20*/  IMAD.WIDE R22, R251, 0x2, R16 ;  /* 0x00000002fb167825 */ /* 0x000fc800078e0210 */
[C---:B------:R-:W-:Y:S01]  /*4b30*/  IMAD.WIDE R20, R251.reuse, 0x2, R20 ;  /* 0x00000002fb147825 */ /* 0x040fe200078e0214 */
[----:B------:R-:W-:Y:S03]  /*4b40*/  @P4 STG.E.128 [R22.64], R32 ;  /* 0x0000002016004986 */ /* 0x000fe6000c101d0a */
[C---:B------:R-:W-:Y:S01]  /*4b50*/  IMAD.WIDE R16, R251.reuse, 0x2, R30 ;  /* 0x00000002fb107825 */ /* 0x040fe200078e021e */
[----:B------:R-:W-:Y:S04]  /*4b60*/  @P3 STG.E.128 [R20.64], R24 ;  /* 0x0000001814003986 */ /* 0x000fe8000c101d0a */
[----:B---3--:R-:W-:Y:S04]  /*4b70*/  @P2 STG.E.128 [R18.64], R12 ;  /* 0x0000000c12002986 */ /* 0x008fe8000c101d0a */
[----:B------:R-:W-:Y:S01]  /*4b80*/  @P1 STG.E.128 [R16.64], R8 ;  /* 0x0000000810001986 */ /* 0x000fe2000c101d0a */
[----:B-1----:R-:W-:-:S05]  /*4b90*/  IMAD.WIDE R2, R251, 0x2, R40 ;  /* 0x00000002fb027825 */ /* 0x002fca00078e0228 */
[----:B------:R1:W-:Y:S02]  /*4ba0*/  @P0 STG.E.128 [R2.64], R4 ;  /* 0x0000000402000986 */ /* 0x0003e4000c101d0a */
[----:B-1----:R-:W-:-:S04]  /*4bb0*/  IMAD R2, R59, 0x8, R29 ;  /* 0x000000083b027824 */ /* 0x002fc800078e021d */
[----:B------:R-:W-:-:S06]  /*4bc0*/  IMAD.WIDE R2, R2, R58, c[0x0][0x170] ;  /* 0x00005c0002027625 */ /* 0x000fcc00078e023a */
[----:B------:R-:W-:Y:S01]  /*4bd0*/  IMAD.WIDE R2, R251, 0x2, R2 ;  /* 0x00000002fb027825 */ /* 0x000fe200078e0202 */
[----:B------:R-:W-:Y:S06]  /*4be0*/  @!P6 EXIT ;  /* 0x000000000000e94d */ /* 0x000fec0003800000 */
[----:B------:R-:W1:Y:S04]  /*4bf0*/  LDS.128 R4, [R28+0x3180] ;  /* 0x003180001c047984 */ /* 0x000e680000000c00 */
[----:B-1----:R-:W-:Y:S01]  /*4c00*/  STG.E.128 [R2.64], R4 ;  /* 0x0000000402007986 */ /* 0x002fe2000c101d0a */
[----:B------:R-:W-:Y:S05]  /*4c10*/  EXIT ;  /* 0x000000000000794d */ /* 0x000fea0003800000 */
.L_x_2:
[----:B------:R-:W-:-:S00]  /*4c20*/  BRA `(.L_x_2) ;  /* 0xfffffff000007947 */ /* 0x000fc0000383ffff */
[----:B------:R-:W-:-:S00]  /*4c30*/  NOP ;  /* 0x0000000000007918 */ /* 0x000fc00000000000 */
        /* <DEDUP_REMOVED lines=12> */
.L_x_3:


//--------------------- .nv.shared.matmul_kernel_0d1d2d3d4d5d6d7c8d9c10d11c --------------------------
	.section	.nv.shared.matmul_kernel_0d1d2d3d4d5d6d7c8d9c10d11c,"aw",@nobits
	.align	16
